// auto-generated by cutlass_sweep.gemm — config: {"arch": "sm_100", "cluster_m": 1, "cluster_n": 1, "dtype": "e5m2", "dtype_b": "e5m2", "layout": "nt", "stages": 5, "tile_k": 128, "tile_m": 128, "tile_n": 64}
#include "cutlass/cutlass.h"
#include "cutlass/gemm/collective/collective_builder.hpp"
#include "cutlass/gemm/device/gemm_universal_adapter.h"
#include "cutlass/gemm/kernel/gemm_universal.hpp"
#include "cutlass/epilogue/collective/collective_builder.hpp"

using ElemA = cutlass::float_e5m2_t;
using ElemB = cutlass::float_e5m2_t;
using ElemCD = cutlass::float_e5m2_t;
using Acc  = float;
using TileShape    = cute::Shape<cute::_128, cute::_64, cute::_128>;
using ClusterShape = cute::Shape<cute::_1, cute::_1, cute::_1>;

using CollectiveEpilogue = typename cutlass::epilogue::collective::CollectiveBuilder<
    cutlass::arch::Sm100, cutlass::arch::OpClassTensorOp,
    TileShape, ClusterShape,
    cutlass::epilogue::collective::EpilogueTileAuto,
    Acc, Acc,
    ElemCD, cutlass::layout::RowMajor, 128 / cutlass::sizeof_bits<ElemCD>::value,
    ElemCD, cutlass::layout::RowMajor, 128 / cutlass::sizeof_bits<ElemCD>::value,
    cutlass::epilogue::collective::EpilogueScheduleAuto
  >::CollectiveOp;

using CollectiveMainloop = typename cutlass::gemm::collective::CollectiveBuilder<
    cutlass::arch::Sm100, cutlass::arch::OpClassTensorOp,
    ElemA, cutlass::layout::RowMajor, 128 / cutlass::sizeof_bits<ElemA>::value,
    ElemB, cutlass::layout::ColumnMajor, 128 / cutlass::sizeof_bits<ElemB>::value,
    Acc,
    TileShape, ClusterShape,
    cutlass::gemm::collective::StageCount<5>,
    cutlass::gemm::collective::KernelScheduleAuto
  >::CollectiveOp;

using GemmKernel = cutlass::gemm::kernel::GemmUniversal<
    cute::Shape<int,int,int,int>,
    CollectiveMainloop,
    CollectiveEpilogue
>;
using Gemm = cutlass::gemm::device::GemmUniversalAdapter<GemmKernel>;

// Force the device kernel symbol into the cubin without needing a host main.
auto* _anchor = &cutlass::device_kernel<GemmKernel>;


// ===== COMPILED SASS (sm_100a) =====

	.target	sm_100a

	.elftype	@"ET_EXEC"


//--------------------- .note.nv.tkinfo           --------------------------
	.section	.note.nv.tkinfo,"",@"SHT_NOTE"
	.sectionflags	@"SHF_NOTE_NV_TKINFO"
	.tkinfo
        /*0018*/ 	.word	0x00000002
        /*0030*/ 	.string	""
        /*0030*/ 	.string	"ptxas"
        /*0030*/ 	.string	"Cuda compilation tools, release 13.0, V13.0.88"
        /*0030*/ 	.string	"Build cuda_13.0.r13.0/compiler.36424714_0"
        /*0030*/ 	.string	"-arch sm_100a -m 64 "



//--------------------- .note.nv.cuinfo           --------------------------
	.section	.note.nv.cuinfo,"",@"SHT_NOTE"
	.sectionflags	@"SHF_NOTE_NV_CUINFO"
        /*0018*/ 	.short	0x0002
        /*001a*/ 	.short	0x0064
        /*001c*/ 	.short	0x0082
	.zero		2


//--------------------- .nv.info                  --------------------------
	.section	.nv.info,"",@"SHT_CUDA_INFO"
	.align	4


	//----- nvinfo : EIATTR_REGCOUNT
	.align		4
        /*0000*/ 	.byte	0x04, 0x2f
        /*0002*/ 	.short	(.L_19 - .L_18)
	.align		4
.L_18:
        /*0004*/ 	.word	index@(_ZN7cutlass13device_kernelINS_4gemm6kernel13GemmUniversalIN4cute5tupleIJiiiiEEENS1_10collective13CollectiveMmaINS1_35MainloopSm100TmaUmmaWarpSpecializedILi5ELi2ELi4ENS5_IJNS4_1CILi1EEESB_SB_EEEEENS5_IJNSA_ILi128EEENSA_ILi64EEESE_EEENS_12float_e5m2_tENS5_IJlSB_lEEESH_SI_NS4_8TiledMMAINS4_8MMA_AtomIJNS4_10MMA_TraitsINS4_19SM100_MMA_F8F6F4_SSEJSH_SH_fSE_SF_NS4_17integral_constantINS4_4UMMA5MajorELSP_0EEESQ_NSN_INSO_7ScaleInELSR_0EEESS_EEEEEENS4_6LayoutISC_NS5_IJNSA_ILi0EEESW_SW_EEEEENS5_IJNS4_10UnderscoreESZ_SZ_EEEEENS4_13SM90_TMA_LOADENS4_14ComposedLayoutINS4_7SwizzleILi3ELi4ELi3EEENS4_18smem_ptr_flag_bitsILi8EEENSV_INS5_IJNSA_ILi8EEESE_EEENS5_IJSE_SB_EEEEEEEvNS4_8identityES12_S1C_vS1D_EENS_8epilogue10collective18CollectiveEpilogueINS1F_23Sm100TmaWarpSpecializedILi1ELi1ELi64ELb0ELb0EEEJSG_NS5_IJNSV_ISE_SB_EENSV_ISF_SB_EEEEESH_SI_SH_SI_NS1F_6fusion15FusionCallbacksIS1J_NS1N_17LinearCombinationISH_fSH_fLNS_15FloatRoundStyleE2EEESG_S1M_JEEENS4_5SM1004TMEM4LOAD26SM100_TMEM_LOAD_32dp32b64xES12_NS13_INS14_ILi2ELi4ELi3EEES17_NSV_INS5_IJS18_SF_EEENS5_IJSF_SB_EEEEEEENS4_39AutoVectorizingCopyWithAssumedAlignmentILi128EEENS4_14SM90_TMA_STOREES21_S23_S23_EEEvvEEEEvNT_6ParamsE)
        /*0008*/ 	.word	0x000000c2


	//----- nvinfo : EIATTR_FRAME_SIZE
	.align		4
.L_19:
        /*000c*/ 	.byte	0x04, 0x11
        /*000e*/ 	.short	(.L_21 - .L_20)
	.align		4
.L_20:
        /*0010*/ 	.word	index@($__internal_2_$__cuda_sm10x_tcgen05_guardrail_trap_unallocated_columns_being_dealloced)
        /*0014*/ 	.word	0x00000000


	//----- nvinfo : EIATTR_FRAME_SIZE
	.align		4
.L_21:
        /*0018*/ 	.byte	0x04, 0x11
        /*001a*/ 	.short	(.L_23 - .L_22)
	.align		4
.L_22:
        /*001c*/ 	.word	index@($__internal_1_$__cuda_sm10x_tcgen05_guardrail_trap_phase_invalid_during_alloc)
        /*0020*/ 	.word	0x00000000


	//----- nvinfo : EIATTR_FRAME_SIZE
	.align		4
.L_23:
        /*0024*/ 	.byte	0x04, 0x11
        /*0026*/ 	.short	(.L_25 - .L_24)
	.align		4
.L_24:
        /*0028*/ 	.word	index@($__internal_0_$__cuda_sm10x_tcgen05_guardrail_trap_col_being_dealloced_not_returned_by_alloc)
        /*002c*/ 	.word	0x00000000


	//----- nvinfo : EIATTR_FRAME_SIZE
	.align		4
.L_25:
        /*0030*/ 	.byte	0x04, 0x11
        /*0032*/ 	.short	(.L_27 - .L_26)
	.align		4
.L_26:
        /*0034*/ 	.word	index@(_ZN7cutlass13device_kernelINS_4gemm6kernel13GemmUniversalIN4cute5tupleIJiiiiEEENS1_10collective13CollectiveMmaINS1_35MainloopSm100TmaUmmaWarpSpecializedILi5ELi2ELi4ENS5_IJNS4_1CILi1EEESB_SB_EEEEENS5_IJNSA_ILi128EEENSA_ILi64EEESE_EEENS_12float_e5m2_tENS5_IJlSB_lEEESH_SI_NS4_8TiledMMAINS4_8MMA_AtomIJNS4_10MMA_TraitsINS4_19SM100_MMA_F8F6F4_SSEJSH_SH_fSE_SF_NS4_17integral_constantINS4_4UMMA5MajorELSP_0EEESQ_NSN_INSO_7ScaleInELSR_0EEESS_EEEEEENS4_6LayoutISC_NS5_IJNSA_ILi0EEESW_SW_EEEEENS5_IJNS4_10UnderscoreESZ_SZ_EEEEENS4_13SM90_TMA_LOADENS4_14ComposedLayoutINS4_7SwizzleILi3ELi4ELi3EEENS4_18smem_ptr_flag_bitsILi8EEENSV_INS5_IJNSA_ILi8EEESE_EEENS5_IJSE_SB_EEEEEEEvNS4_8identityES12_S1C_vS1D_EENS_8epilogue10collective18CollectiveEpilogueINS1F_23Sm100TmaWarpSpecializedILi1ELi1ELi64ELb0ELb0EEEJSG_NS5_IJNSV_ISE_SB_EENSV_ISF_SB_EEEEESH_SI_SH_SI_NS1F_6fusion15FusionCallbacksIS1J_NS1N_17LinearCombinationISH_fSH_fLNS_15FloatRoundStyleE2EEESG_S1M_JEEENS4_5SM1004TMEM4LOAD26SM100_TMEM_LOAD_32dp32b64xES12_NS13_INS14_ILi2ELi4ELi3EEES17_NSV_INS5_IJS18_SF_EEENS5_IJSF_SB_EEEEEEENS4_39AutoVectorizingCopyWithAssumedAlignmentILi128EEENS4_14SM90_TMA_STOREES21_S23_S23_EEEvvEEEEvNT_6ParamsE)
        /*0038*/ 	.word	0x00000000


	//----- nvinfo : EIATTR_MIN_STACK_SIZE
	.align		4
.L_27:
        /*003c*/ 	.byte	0x04, 0x12
        /*003e*/ 	.short	(.L_29 - .L_28)
	.align		4
.L_28:
        /*0040*/ 	.word	index@(_ZN7cutlass13device_kernelINS_4gemm6kernel13GemmUniversalIN4cute5tupleIJiiiiEEENS1_10collective13CollectiveMmaINS1_35MainloopSm100TmaUmmaWarpSpecializedILi5ELi2ELi4ENS5_IJNS4_1CILi1EEESB_SB_EEEEENS5_IJNSA_ILi128EEENSA_ILi64EEESE_EEENS_12float_e5m2_tENS5_IJlSB_lEEESH_SI_NS4_8TiledMMAINS4_8MMA_AtomIJNS4_10MMA_TraitsINS4_19SM100_MMA_F8F6F4_SSEJSH_SH_fSE_SF_NS4_17integral_constantINS4_4UMMA5MajorELSP_0EEESQ_NSN_INSO_7ScaleInELSR_0EEESS_EEEEEENS4_6LayoutISC_NS5_IJNSA_ILi0EEESW_SW_EEEEENS5_IJNS4_10UnderscoreESZ_SZ_EEEEENS4_13SM90_TMA_LOADENS4_14ComposedLayoutINS4_7SwizzleILi3ELi4ELi3EEENS4_18smem_ptr_flag_bitsILi8EEENSV_INS5_IJNSA_ILi8EEESE_EEENS5_IJSE_SB_EEEEEEEvNS4_8identityES12_S1C_vS1D_EENS_8epilogue10collective18CollectiveEpilogueINS1F_23Sm100TmaWarpSpecializedILi1ELi1ELi64ELb0ELb0EEEJSG_NS5_IJNSV_ISE_SB_EENSV_ISF_SB_EEEEESH_SI_SH_SI_NS1F_6fusion15FusionCallbacksIS1J_NS1N_17LinearCombinationISH_fSH_fLNS_15FloatRoundStyleE2EEESG_S1M_JEEENS4_5SM1004TMEM4LOAD26SM100_TMEM_LOAD_32dp32b64xES12_NS13_INS14_ILi2ELi4ELi3EEES17_NSV_INS5_IJS18_SF_EEENS5_IJSF_SB_EEEEEEENS4_39AutoVectorizingCopyWithAssumedAlignmentILi128EEENS4_14SM90_TMA_STOREES21_S23_S23_EEEvvEEEEvNT_6ParamsE)
        /*0044*/ 	.word	0x00000000
.L_29:


//--------------------- .nv.compat                --------------------------
	.section	.nv.compat,"",@"SHT_CUDA_COMPAT_INFO"
	.align	4
        /*0000*/ 	.byte	0x02, 0x09, 0x01, 0x00, 0x02, 0x02, 0x02, 0x00, 0x02, 0x05, 0x05, 0x00, 0x03, 0x07, 0x01, 0x01
        /*0010*/ 	.byte	0x02, 0x03, 0x01, 0x00, 0x02, 0x06, 0x01, 0x00, 0x04, 0x0b, 0x08, 0x00, 0x09, 0x00, 0x00, 0x00
        /*0020*/ 	.byte	0x00, 0x00, 0x00, 0x00


//--------------------- .nv.info._ZN7cutlass13device_kernelINS_4gemm6kernel13GemmUniversalIN4cute5tupleIJiiiiEEENS1_10collective13CollectiveMmaINS1_35MainloopSm100TmaUmmaWarpSpecializedILi5ELi2ELi4ENS5_IJNS4_1CILi1EEESB_SB_EEEEENS5_IJNSA_ILi128EEENSA_ILi64EEESE_EEENS_12float_e5m2_tENS5_IJlSB_lEEESH_SI_NS4_8TiledMMAINS4_8MMA_AtomIJNS4_10MMA_TraitsINS4_19SM100_MMA_F8F6F4_SSEJSH_SH_fSE_SF_NS4_17integral_constantINS4_4UMMA5MajorELSP_0EEESQ_NSN_INSO_7ScaleInELSR_0EEESS_EEEEEENS4_6LayoutISC_NS5_IJNSA_ILi0EEESW_SW_EEEEENS5_IJNS4_10UnderscoreESZ_SZ_EEEEENS4_13SM90_TMA_LOADENS4_14ComposedLayoutINS4_7SwizzleILi3ELi4ELi3EEENS4_18smem_ptr_flag_bitsILi8EEENSV_INS5_IJNSA_ILi8EEESE_EEENS5_IJSE_SB_EEEEEEEvNS4_8identityES12_S1C_vS1D_EENS_8epilogue10collective18CollectiveEpilogueINS1F_23Sm100TmaWarpSpecializedILi1ELi1ELi64ELb0ELb0EEEJSG_NS5_IJNSV_ISE_SB_EENSV_ISF_SB_EEEEESH_SI_SH_SI_NS1F_6fusion15FusionCallbacksIS1J_NS1N_17LinearCombinationISH_fSH_fLNS_15FloatRoundStyleE2EEESG_S1M_JEEENS4_5SM1004TMEM4LOAD26SM100_TMEM_LOAD_32dp32b64xES12_NS13_INS14_ILi2ELi4ELi3EEES17_NSV_INS5_IJS18_SF_EEENS5_IJSF_SB_EEEEEEENS4_39AutoVectorizingCopyWithAssumedAlignmentILi128EEENS4_14SM90_TMA_STOREES21_S23_S23_EEEvvEEEEvNT_6ParamsE --------------------------
	.section	.nv.info._ZN7cutlass13device_kernelINS_4gemm6kernel13GemmUniversalIN4cute5tupleIJiiiiEEENS1_10collective13CollectiveMmaINS1_35MainloopSm100TmaUmmaWarpSpecializedILi5ELi2ELi4ENS5_IJNS4_1CILi1EEESB_SB_EEEEENS5_IJNSA_ILi128EEENSA_ILi64EEESE_EEENS_12float_e5m2_tENS5_IJlSB_lEEESH_SI_NS4_8TiledMMAINS4_8MMA_AtomIJNS4_10MMA_TraitsINS4_19SM100_MMA_F8F6F4_SSEJSH_SH_fSE_SF_NS4_17integral_constantINS4_4UMMA5MajorELSP_0EEESQ_NSN_INSO_7ScaleInELSR_0EEESS_EEEEEENS4_6LayoutISC_NS5_IJNSA_ILi0EEESW_SW_EEEEENS5_IJNS4_10UnderscoreESZ_SZ_EEEEENS4_13SM90_TMA_LOADENS4_14ComposedLayoutINS4_7SwizzleILi3ELi4ELi3EEENS4_18smem_ptr_flag_bitsILi8EEENSV_INS5_IJNSA_ILi8EEESE_EEENS5_IJSE_SB_EEEEEEEvNS4_8identityES12_S1C_vS1D_EENS_8epilogue10collective18CollectiveEpilogueINS1F_23Sm100TmaWarpSpecializedILi1ELi1ELi64ELb0ELb0EEEJSG_NS5_IJNSV_ISE_SB_EENSV_ISF_SB_EEEEESH_SI_SH_SI_NS1F_6fusion15FusionCallbacksIS1J_NS1N_17LinearCombinationISH_fSH_fLNS_15FloatRoundStyleE2EEESG_S1M_JEEENS4_5SM1004TMEM4LOAD26SM100_TMEM_LOAD_32dp32b64xES12_NS13_INS14_ILi2ELi4ELi3EEES17_NSV_INS5_IJS18_SF_EEENS5_IJSF_SB_EEEEEEENS4_39AutoVectorizingCopyWithAssumedAlignmentILi128EEENS4_14SM90_TMA_STOREES21_S23_S23_EEEvvEEEEvNT_6ParamsE,"",@"SHT_CUDA_INFO"
	.sectionflags	@""
	.align	4


	//----- nvinfo : EIATTR_CUDA_API_VERSION
	.align		4
        /*0000*/ 	.byte	0x04, 0x37
        /*0002*/ 	.short	(.L_31 - .L_30)
.L_30:
        /*0004*/ 	.word	0x00000082


	//----- nvinfo : EIATTR_KPARAM_INFO
	.align		4
.L_31:
        /*0008*/ 	.byte	0x04, 0x17
        /*000a*/ 	.short	(.L_33 - .L_32)
.L_32:
        /*000c*/ 	.word	0x00000000
        /*0010*/ 	.short	0x0000
        /*0012*/ 	.short	0x0000
        /*0014*/ 	.byte	0x00, 0xf0, 0x01, 0x20


	//----- nvinfo : EIATTR_AT_ENTRY_FRAGMENTS
	.align		4
.L_33:
        /*0018*/ 	.byte	0x04, 0x4f
        /*001a*/ 	.short	(.L_35 - .L_34)


	//   ....[0]....
.L_34:
        /*001c*/ 	.word	0x00000006


	//----- nvinfo : EIATTR_RESERVED_SMEM_USED
	.align		4
.L_35:
        /*0020*/ 	.byte	0x01, 0x41
	.zero		2


	//----- nvinfo : EIATTR_SPARSE_MMA_MASK
	.align		4
        /*0024*/ 	.byte	0x03, 0x50
        /*0026*/ 	.short	0x0000


	//----- nvinfo : EIATTR_TCGEN05_1CTA_USED
	.align		4
        /*0028*/ 	.byte	0x01, 0x51
	.zero		2


	//----- nvinfo : EIATTR_MAXREG_COUNT
	.align		4
        /*002c*/ 	.byte	0x03, 0x1b
        /*002e*/ 	.short	0x00ff


	//----- nvinfo : EIATTR_NUM_BARRIERS
	.align		4
        /*0030*/ 	.byte	0x02, 0x4c
        /*0032*/ 	.byte	0x07
	.zero		1


	//----- nvinfo : EIATTR_EXTERNS
	.align		4
        /*0034*/ 	.byte	0x04, 0x0f
        /*0036*/ 	.short	(.L_37 - .L_36)


	//   ....[0]....
	.align		4
.L_36:
        /*0038*/ 	.word	index@(__assertfail)


	//----- nvinfo : EIATTR_MERCURY_ISA_VERSION
	.align		4
.L_37:
        /*003c*/ 	.byte	0x03, 0x5f
        /*003e*/ 	.short	0x0101


	//----- nvinfo : EIATTR_INT_WARP_WIDE_INSTR_OFFSETS
	.align		4
        /*0040*/ 	.byte	0x04, 0x31
        /*0042*/ 	.short	(.L_39 - .L_38)


	//   ....[0]....
.L_38:
        /*0044*/ 	.word	0x00001da0


	//   ....[1]....
        /*0048*/ 	.word	0x00003880


	//   ....[2]....
        /*004c*/ 	.word	0x000038a0


	//   ....[3]....
        /*0050*/ 	.word	0x000038d0


	//   ....[4]....
        /*0054*/ 	.word	0x000042e0


	//   ....[5]....
        /*0058*/ 	.word	0x000043d0


	//----- nvinfo : EIATTR_COOP_GROUP_MASK_REGIDS
	.align		4
.L_39:
        /*005c*/ 	.byte	0x04, 0x29
        /*005e*/ 	.short	(.L_41 - .L_40)


	//   ....[0]....
.L_40:
        /*0060*/ 	.word	0xffffffff


	//   ....[1]....
        /*0064*/ 	.word	0xffffffff


	//   ....[2]....
        /*0068*/ 	.word	0xffffffff


	//   ....[3]....
        /*006c*/ 	.word	0xffffffff


	//   ....[4]....
        /*0070*/ 	.word	0xffffffff


	//   ....[5]....
        /*0074*/ 	.word	0xffffffff


	//   ....[6]....
        /*0078*/ 	.word	0xffffffff


	//   ....[7]....
        /*007c*/ 	.word	0xffffffff


	//   ....[8]....
        /*0080*/ 	.word	0xffffffff


	//   ....[9]....
        /*0084*/ 	.word	0xffffffff


	//   ....[10]....
        /*0088*/ 	.word	0xffffffff


	//   ....[11]....
        /*008c*/ 	.word	0xffffffff


	//   ....[12]....
        /*0090*/ 	.word	0xffffffff


	//----- nvinfo : EIATTR_COOP_GROUP_INSTR_OFFSETS
	.align		4
.L_41:
        /*0094*/ 	.byte	0x04, 0x28
        /*0096*/ 	.short	(.L_43 - .L_42)


	//   ....[0]....
.L_42:
        /*0098*/ 	.word	0x00000090


	//   ....[1]....
        /*009c*/ 	.word	0x000004d0


	//   ....[2]....
        /*00a0*/ 	.word	0x00000660


	//   ....[3]....
        /*00a4*/ 	.word	0x000007a0


	//   ....[4]....
        /*00a8*/ 	.word	0x000008a0


	//   ....[5]....
        /*00ac*/ 	.word	0x00000a10


	//   ....[6]....
        /*00b0*/ 	.word	0x00000bb0


	//   ....[7]....
        /*00b4*/ 	.word	0x00001c80


	//   ....[8]....
        /*00b8*/ 	.word	0x00002af0


	//   ....[9]....
        /*00bc*/ 	.word	0x00002d00


	//   ....[10]....
        /*00c0*/ 	.word	0x00002d30


	//   ....[11]....
        /*00c4*/ 	.word	0x00003760


	//   ....[12]....
        /*00c8*/ 	.word	0x00003990


	//----- nvinfo : EIATTR_VRC_CTA_INIT_COUNT
	.align		4
.L_43:
        /*00cc*/ 	.byte	0x02, 0x4a
        /*00ce*/ 	.byte	0x80
	.zero		1


	//----- nvinfo : EIATTR_SYSCALL_OFFSETS
	.align		4
        /*00d0*/ 	.byte	0x04, 0x46
        /*00d2*/ 	.short	(.L_45 - .L_44)


	//   ....[0]....
.L_44:
        /*00d4*/ 	.word	0x00004dc0


	//   ....[1]....
        /*00d8*/ 	.word	0x00004f00


	//   ....[2]....
        /*00dc*/ 	.word	0x000056a0


	//----- nvinfo : EIATTR_MBARRIER_INSTR_OFFSETS
	.align		4
.L_45:
        /*00e0*/ 	.byte	0x04, 0x39
        /*00e2*/ 	.short	(.L_47 - .L_46)


	//   ....[0]....
.L_46:
        /*00e4*/ 	.word	0x000005b0
        /*00e8*/ 	.word	0x000000ff
        /*00ec*/ 	.word	0x00000000
        /*00f0*/ 	.short	0x0100
        /*00f2*/ 	.byte	0x05
	.zero		1


	//   ....[1]....
        /*00f4*/ 	.word	0x000005c0
        /*00f8*/ 	.word	0x000000ff
        /*00fc*/ 	.word	0x00000028
        /*0100*/ 	.short	0x0100
        /*0102*/ 	.byte	0x05
	.zero		1


	//   ....[2]....
        /*0104*/ 	.word	0x000005d0
        /*0108*/ 	.word	0x000000ff
        /*010c*/ 	.word	0x00000008
        /*0110*/ 	.short	0x0100
        /*0112*/ 	.byte	0x05
	.zero		1


	//   ....[3]....
        /*0114*/ 	.word	0x000005e0
        /*0118*/ 	.word	0x000000ff
        /*011c*/ 	.word	0x00000030
        /*0120*/ 	.short	0x0100
        /*0122*/ 	.byte	0x05
	.zero		1


	//   ....[4]....
        /*0124*/ 	.word	0x000005f0
        /*0128*/ 	.word	0x000000ff
        /*012c*/ 	.word	0x00000010
        /*0130*/ 	.short	0x0100
        /*0132*/ 	.byte	0x05
	.zero		1


	//   ....[5]....
        /*0134*/ 	.word	0x00000600
        /*0138*/ 	.word	0x000000ff
        /*013c*/ 	.word	0x00000038
        /*0140*/ 	.short	0x0100
        /*0142*/ 	.byte	0x05
	.zero		1


	//   ....[6]....
        /*0144*/ 	.word	0x00000610
        /*0148*/ 	.word	0x000000ff
        /*014c*/ 	.word	0x00000018
        /*0150*/ 	.short	0x0100
        /*0152*/ 	.byte	0x05
	.zero		1


	//   ....[7]....
        /*0154*/ 	.word	0x00000620
        /*0158*/ 	.word	0x000000ff
        /*015c*/ 	.word	0x00000040
        /*0160*/ 	.short	0x0100
        /*0162*/ 	.byte	0x05
	.zero		1


	//   ....[8]....
        /*0164*/ 	.word	0x00000630
        /*0168*/ 	.word	0x000000ff
        /*016c*/ 	.word	0x00000020
        /*0170*/ 	.short	0x0100
        /*0172*/ 	.byte	0x05
	.zero		1


	//   ....[9]....
        /*0174*/ 	.word	0x00000640
        /*0178*/ 	.word	0x000000ff
        /*017c*/ 	.word	0x00000048
        /*0180*/ 	.short	0x0100
        /*0182*/ 	.byte	0x05
	.zero		1


	//   ....[10]....
        /*0184*/ 	.word	0x00000770
        /*0188*/ 	.word	0x000000ff
        /*018c*/ 	.word	0x00000050
        /*0190*/ 	.short	0x0100
        /*0192*/ 	.byte	0x06
	.zero		1


	//   ....[11]....
        /*0194*/ 	.word	0x00000780
        /*0198*/ 	.word	0x000000ff
        /*019c*/ 	.word	0x00000058
        /*01a0*/ 	.short	0x0100
        /*01a2*/ 	.byte	0x06
	.zero		1


	//   ....[12]....
        /*01a4*/ 	.word	0x00000870
        /*01a8*/ 	.word	0x000000ff
        /*01ac*/ 	.word	0x00000060
        /*01b0*/ 	.short	0x0100
        /*01b2*/ 	.byte	0x05
	.zero		1


	//   ....[13]....
        /*01b4*/ 	.word	0x00000880
        /*01b8*/ 	.word	0x000000ff
        /*01bc*/ 	.word	0x00000068
        /*01c0*/ 	.short	0x0100
        /*01c2*/ 	.byte	0x05
	.zero		1


	//   ....[14]....
        /*01c4*/ 	.word	0x000009c0
        /*01c8*/ 	.word	0x000000ff
        /*01cc*/ 	.word	0x00000070
        /*01d0*/ 	.short	0x0100
        /*01d2*/ 	.byte	0x05
	.zero		1


	//   ....[15]....
        /*01d4*/ 	.word	0x000009d0
        /*01d8*/ 	.word	0x000000ff
        /*01dc*/ 	.word	0x00000080
        /*01e0*/ 	.short	0x0100
        /*01e2*/ 	.byte	0x05
	.zero		1


	//   ....[16]....
        /*01e4*/ 	.word	0x000009e0
        /*01e8*/ 	.word	0x000000ff
        /*01ec*/ 	.word	0x00000078
        /*01f0*/ 	.short	0x0100
        /*01f2*/ 	.byte	0x05
	.zero		1


	//   ....[17]....
        /*01f4*/ 	.word	0x000009f0
        /*01f8*/ 	.word	0x000000ff
        /*01fc*/ 	.word	0x00000088
        /*0200*/ 	.short	0x0100
        /*0202*/ 	.byte	0x05
	.zero		1


	//   ....[18]....
        /*0204*/ 	.word	0x00000b20
        /*0208*/ 	.word	0x000000ff
        /*020c*/ 	.word	0x00000090
        /*0210*/ 	.short	0x0100
        /*0212*/ 	.byte	0x06
	.zero		1


	//   ....[19]....
        /*0214*/ 	.word	0x00000b30
        /*0218*/ 	.word	0x000000ff
        /*021c*/ 	.word	0x000000b0
        /*0220*/ 	.short	0x0100
        /*0222*/ 	.byte	0x06
	.zero		1


	//   ....[20]....
        /*0224*/ 	.word	0x00000b40
        /*0228*/ 	.word	0x000000ff
        /*022c*/ 	.word	0x00000098
        /*0230*/ 	.short	0x0100
        /*0232*/ 	.byte	0x06
	.zero		1


	//   ....[21]....
        /*0234*/ 	.word	0x00000b50
        /*0238*/ 	.word	0x000000ff
        /*023c*/ 	.word	0x000000b8
        /*0240*/ 	.short	0x0100
        /*0242*/ 	.byte	0x06
	.zero		1


	//   ....[22]....
        /*0244*/ 	.word	0x00000b60
        /*0248*/ 	.word	0x000000ff
        /*024c*/ 	.word	0x000000a0
        /*0250*/ 	.short	0x0100
        /*0252*/ 	.byte	0x06
	.zero		1


	//   ....[23]....
        /*0254*/ 	.word	0x00000b70
        /*0258*/ 	.word	0x000000ff
        /*025c*/ 	.word	0x000000c0
        /*0260*/ 	.short	0x0100
        /*0262*/ 	.byte	0x06
	.zero		1


	//   ....[24]....
        /*0264*/ 	.word	0x00000b80
        /*0268*/ 	.word	0x000000ff
        /*026c*/ 	.word	0x000000a8
        /*0270*/ 	.short	0x0100
        /*0272*/ 	.byte	0x06
	.zero		1


	//   ....[25]....
        /*0274*/ 	.word	0x00000b90
        /*0278*/ 	.word	0x000000ff
        /*027c*/ 	.word	0x000000c8
        /*0280*/ 	.short	0x0100
        /*0282*/ 	.byte	0x06
	.zero		1


	//   ....[26]....
        /*0284*/ 	.word	0x00000c80
        /*0288*/ 	.word	0x000000ff
        /*028c*/ 	.word	0x000000d0
        /*0290*/ 	.short	0x0100
        /*0292*/ 	.byte	0x05
	.zero		1


	//   ....[27]....
        /*0294*/ 	.word	0x00000c90
        /*0298*/ 	.word	0x000000ff
        /*029c*/ 	.word	0x000000e0
        /*02a0*/ 	.short	0x0100
        /*02a2*/ 	.byte	0x05
	.zero		1


	//   ....[28]....
        /*02a4*/ 	.word	0x00000ca0
        /*02a8*/ 	.word	0x000000ff
        /*02ac*/ 	.word	0x000000d8
        /*02b0*/ 	.short	0x0100
        /*02b2*/ 	.byte	0x05
	.zero		1


	//   ....[29]....
        /*02b4*/ 	.word	0x00000cb0
        /*02b8*/ 	.word	0x000000ff
        /*02bc*/ 	.word	0x000000e8
        /*02c0*/ 	.short	0x0100
        /*02c2*/ 	.byte	0x05
	.zero		1


	//   ....[30]....
        /*02c4*/ 	.word	0x00001580
        /*02c8*/ 	.word	0x00000003
        /*02cc*/ 	.word	0x000000e0
        /*02d0*/ 	.short	0x010a
        /*02d2*/ 	.byte	0xff
	.zero		1


	//   ....[31]....
        /*02d4*/ 	.word	0x000015b0
        /*02d8*/ 	.word	0x00000003
        /*02dc*/ 	.word	0x000000d0
        /*02e0*/ 	.short	0x0101
        /*02e2*/ 	.byte	0xff
	.zero		1


	//   ....[32]....
        /*02e4*/ 	.word	0x00001680
        /*02e8*/ 	.word	0x000000ff
        /*02ec*/ 	.word	0x00000028
        /*02f0*/ 	.short	0x010a
        /*02f2*/ 	.byte	0x08
	.zero		1


	//   ....[33]....
        /*02f4*/ 	.word	0x00001720
        /*02f8*/ 	.word	0x000000ff
        /*02fc*/ 	.word	0x00000028
        /*0300*/ 	.short	0x010a
        /*0302*/ 	.byte	0x21
	.zero		1


	//   ....[34]....
        /*0304*/ 	.word	0x00001870
        /*0308*/ 	.word	0x000000ff
        /*030c*/ 	.word	0x00000028
        /*0310*/ 	.short	0x010a
        /*0312*/ 	.byte	0x08
	.zero		1


	//   ....[35]....
        /*0314*/ 	.word	0x00001980
        /*0318*/ 	.word	0x000000ff
        /*031c*/ 	.word	0x00000068
        /*0320*/ 	.short	0x0101
        /*0322*/ 	.byte	0x04
	.zero		1


	//   ....[36]....
        /*0324*/ 	.word	0x000019a0
        /*0328*/ 	.word	0x000000ff
        /*032c*/ 	.word	0x00000028
        /*0330*/ 	.short	0x010a
        /*0332*/ 	.byte	0x08
	.zero		1


	//   ....[37]....
        /*0334*/ 	.word	0x00001a20
        /*0338*/ 	.word	0x000000ff
        /*033c*/ 	.word	0x00000028
        /*0340*/ 	.short	0x010a
        /*0342*/ 	.byte	0x11
	.zero		1


	//   ....[38]....
        /*0344*/ 	.word	0x00001b70
        /*0348*/ 	.word	0x000000ff
        /*034c*/ 	.word	0x00000028
        /*0350*/ 	.short	0x010a
        /*0352*/ 	.byte	0x08
	.zero		1


	//   ....[39]....
        /*0354*/ 	.word	0x00001cb0
        /*0358*/ 	.word	0x00000002
        /*035c*/ 	.word	0x00000070
        /*0360*/ 	.short	0x010a
        /*0362*/ 	.byte	0xff
	.zero		1


	//   ....[40]....
        /*0364*/ 	.word	0x00001d70
        /*0368*/ 	.word	0x00000002
        /*036c*/ 	.word	0x00000000
        /*0370*/ 	.short	0x0101
        /*0372*/ 	.byte	0xff
	.zero		1


	//   ....[41]....
        /*0374*/ 	.word	0x000022d0
        /*0378*/ 	.word	0x000000ff
        /*037c*/ 	.word	0x00000000
        /*0380*/ 	.short	0x010a
        /*0382*/ 	.byte	0x05
	.zero		1


	//   ....[42]....
        /*0384*/ 	.word	0x00002360
        /*0388*/ 	.word	0x000000ff
        /*038c*/ 	.word	0x00000000
        /*0390*/ 	.short	0x010a
        /*0392*/ 	.byte	0x05
	.zero		1


	//   ....[43]....
        /*0394*/ 	.word	0x000023f0
        /*0398*/ 	.word	0x000000ff
        /*039c*/ 	.word	0x00000000
        /*03a0*/ 	.short	0x010a
        /*03a2*/ 	.byte	0x05
	.zero		1


	//   ....[44]....
        /*03a4*/ 	.word	0x00002480
        /*03a8*/ 	.word	0x000000ff
        /*03ac*/ 	.word	0x00000000
        /*03b0*/ 	.short	0x010a
        /*03b2*/ 	.byte	0x05
	.zero		1


	//   ....[45]....
        /*03b4*/ 	.word	0x00002520
        /*03b8*/ 	.word	0x00000000
        /*03bc*/ 	.word	0x00000000
        /*03c0*/ 	.short	0x010a
        /*03c2*/ 	.byte	0xff
	.zero		1


	//   ....[46]....
        /*03c4*/ 	.word	0x00002640
        /*03c8*/ 	.word	0x00000000
        /*03cc*/ 	.word	0x000000d0
        /*03d0*/ 	.short	0x010a
        /*03d2*/ 	.byte	0xff
	.zero		1


	//   ....[47]....
        /*03d4*/ 	.word	0x000026a0
        /*03d8*/ 	.word	0x00000004
        /*03dc*/ 	.word	0x00000000
        /*03e0*/ 	.short	0x0101
        /*03e2*/ 	.byte	0xff
	.zero		1


	//   ....[48]....
        /*03e4*/ 	.word	0x000026c0
        /*03e8*/ 	.word	0x000000ff
        /*03ec*/ 	.word	0x00000080
        /*03f0*/ 	.short	0x010a
        /*03f2*/ 	.byte	0x05
	.zero		1


	//   ....[49]....
        /*03f4*/ 	.word	0x000027e0
        /*03f8*/ 	.word	0x00000000
        /*03fc*/ 	.word	0x00000070
        /*0400*/ 	.short	0x010a
        /*0402*/ 	.byte	0xff
	.zero		1


	//   ....[50]....
        /*0404*/ 	.word	0x000028f0
        /*0408*/ 	.word	0x00000000
        /*040c*/ 	.word	0x00000000
        /*0410*/ 	.short	0x0101
        /*0412*/ 	.byte	0xff
	.zero		1


	//   ....[51]....
        /*0414*/ 	.word	0x00002980
        /*0418*/ 	.word	0x000000ff
        /*041c*/ 	.word	0x00000080
        /*0420*/ 	.short	0x0106
        /*0422*/ 	.byte	0x05
	.zero		1


	//   ....[52]....
        /*0424*/ 	.word	0x000029a0
        /*0428*/ 	.word	0x000000ff
        /*042c*/ 	.word	0x00000080
        /*0430*/ 	.short	0x010a
        /*0432*/ 	.byte	0x05
	.zero		1


	//   ....[53]....
        /*0434*/ 	.word	0x00002a30
        /*0438*/ 	.word	0x000000ff
        /*043c*/ 	.word	0x00000080
        /*0440*/ 	.short	0x0106
        /*0442*/ 	.byte	0x04
	.zero		1


	//   ....[54]....
        /*0444*/ 	.word	0x00002a70
        /*0448*/ 	.word	0x00000000
        /*044c*/ 	.word	0x00000080
        /*0450*/ 	.short	0x010a
        /*0452*/ 	.byte	0xff
	.zero		1


	//   ....[55]....
        /*0454*/ 	.word	0x00002fb0
        /*0458*/ 	.word	0x00000000
        /*045c*/ 	.word	0x00000070
        /*0460*/ 	.short	0x010a
        /*0462*/ 	.byte	0xff
	.zero		1


	//   ....[56]....
        /*0464*/ 	.word	0x000030c0
        /*0468*/ 	.word	0x00000003
        /*046c*/ 	.word	0x00000000
        /*0470*/ 	.short	0x0101
        /*0472*/ 	.byte	0xff
	.zero		1


	//   ....[57]....
        /*0474*/ 	.word	0x000030d0
        /*0478*/ 	.word	0x000000ff
        /*047c*/ 	.word	0x00000000
        /*0480*/ 	.short	0x010a
        /*0482*/ 	.byte	0x06
	.zero		1


	//   ....[58]....
        /*0484*/ 	.word	0x000030f0
        /*0488*/ 	.word	0x000000ff
        /*048c*/ 	.word	0x000000b0
        /*0490*/ 	.short	0x010a
        /*0492*/ 	.byte	0x07
	.zero		1


	//   ....[59]....
        /*0494*/ 	.word	0x000031c0
        /*0498*/ 	.word	0x000000ff
        /*049c*/ 	.word	0x00000000
        /*04a0*/ 	.short	0x010a
        /*04a2*/ 	.byte	0x06
	.zero		1


	//   ....[60]....
        /*04a4*/ 	.word	0x000032f0
        /*04a8*/ 	.word	0x000000ff
        /*04ac*/ 	.word	0x00000000
        /*04b0*/ 	.short	0x010a
        /*04b2*/ 	.byte	0x1a
	.zero		1


	//   ....[61]....
        /*04b4*/ 	.word	0x00003590
        /*04b8*/ 	.word	0x000000ff
        /*04bc*/ 	.word	0x00000000
        /*04c0*/ 	.short	0x010a
        /*04c2*/ 	.byte	0x06
	.zero		1


	//   ....[62]....
        /*04c4*/ 	.word	0x00003620
        /*04c8*/ 	.word	0x000000ff
        /*04cc*/ 	.word	0x00000000
        /*04d0*/ 	.short	0x010a
        /*04d2*/ 	.byte	0x06
	.zero		1


	//   ....[63]....
        /*04d4*/ 	.word	0x000036b0
        /*04d8*/ 	.word	0x000000ff
        /*04dc*/ 	.word	0x00000000
        /*04e0*/ 	.short	0x010a
        /*04e2*/ 	.byte	0x06
	.zero		1


	//   ....[64]....
        /*04e4*/ 	.word	0x00003740
        /*04e8*/ 	.word	0x000000ff
        /*04ec*/ 	.word	0x00000000
        /*04f0*/ 	.short	0x010a
        /*04f2*/ 	.byte	0x07
	.zero		1


	//   ....[65]....
        /*04f4*/ 	.word	0x00003b80
        /*04f8*/ 	.word	0x00000000
        /*04fc*/ 	.word	0x00000070
        /*0500*/ 	.short	0x010a
        /*0502*/ 	.byte	0xff
	.zero		1


	//   ....[66]....
        /*0504*/ 	.word	0x00003c70
        /*0508*/ 	.word	0x00000000
        /*050c*/ 	.word	0x00000000
        /*0510*/ 	.short	0x0101
        /*0512*/ 	.byte	0xff
	.zero		1


	//   ....[67]....
        /*0514*/ 	.word	0x00003f90
        /*0518*/ 	.word	0x000000ff
        /*051c*/ 	.word	0x00000068
        /*0520*/ 	.short	0x010a
        /*0522*/ 	.byte	0x06
	.zero		1


	//   ....[68]....
        /*0524*/ 	.word	0x00004110
        /*0528*/ 	.word	0x000000ff
        /*052c*/ 	.word	0x00000058
        /*0530*/ 	.short	0x010a
        /*0532*/ 	.byte	0x06
	.zero		1


	//   ....[69]....
        /*0534*/ 	.word	0x00004440
        /*0538*/ 	.word	0x000000ff
        /*053c*/ 	.word	0x00000050
        /*0540*/ 	.short	0x010b
        /*0542*/ 	.byte	0x06
	.zero		1


	//   ....[70]....
        /*0544*/ 	.word	0x00004460
        /*0548*/ 	.word	0x000000ff
        /*054c*/ 	.word	0x00000000
        /*0550*/ 	.short	0x0101
        /*0552*/ 	.byte	0x25
	.zero		1


	//   ....[71]....
        /*0554*/ 	.word	0x000044a0
        /*0558*/ 	.word	0x00000000
        /*055c*/ 	.word	0x00000058
        /*0560*/ 	.short	0x010a
        /*0562*/ 	.byte	0xff
	.zero		1


	//   ....[72]....
        /*0564*/ 	.word	0x000047d0
        /*0568*/ 	.word	0x00000000
        /*056c*/ 	.word	0x00000070
        /*0570*/ 	.short	0x010a
        /*0572*/ 	.byte	0xff
	.zero		1


	//   ....[73]....
        /*0574*/ 	.word	0x000048e0
        /*0578*/ 	.word	0x00000000
        /*057c*/ 	.word	0x00000000
        /*0580*/ 	.short	0x0101
        /*0582*/ 	.byte	0xff
	.zero		1


	//   ....[74]....
        /*0584*/ 	.word	0x00005280
        /*0588*/ 	.word	0x000000ff
        /*058c*/ 	.word	0x00000050
        /*0590*/ 	.short	0x010a
        /*0592*/ 	.byte	0x2b
	.zero		1


	//   ....[75]....
        /*0594*/ 	.word	0x00005290
        /*0598*/ 	.word	0x0000009c
        /*059c*/ 	.word	0x00000090
        /*05a0*/ 	.short	0x010a
        /*05a2*/ 	.byte	0xff
	.zero		1


	//   ....[76]....
        /*05a4*/ 	.word	0x00005420
        /*05a8*/ 	.word	0x000000ff
        /*05ac*/ 	.word	0x00000050
        /*05b0*/ 	.short	0x010a
        /*05b2*/ 	.byte	0x2b
	.zero		1


	//   ....[77]....
        /*05b4*/ 	.word	0x00005520
        /*05b8*/ 	.word	0x000000ff
        /*05bc*/ 	.word	0x00000000
        /*05c0*/ 	.short	0x0101
        /*05c2*/ 	.byte	0x04
	.zero		1


	//   ....[78]....
        /*05c4*/ 	.word	0x00005580
        /*05c8*/ 	.word	0x0000009c
        /*05cc*/ 	.word	0x00000090
        /*05d0*/ 	.short	0x010a
        /*05d2*/ 	.byte	0xff
	.zero		1


	//   ....[79]....
        /*05d4*/ 	.word	0x00005940
        /*05d8*/ 	.word	0x000000ff
        /*05dc*/ 	.word	0x00000000
        /*05e0*/ 	.short	0x0101
        /*05e2*/ 	.byte	0x05
	.zero		1


	//   ....[80]....
        /*05e4*/ 	.word	0x000069f0
        /*05e8*/ 	.word	0x00000003
        /*05ec*/ 	.word	0x000000e0
        /*05f0*/ 	.short	0x010a
        /*05f2*/ 	.byte	0xff
	.zero		1


	//   ....[81]....
        /*05f4*/ 	.word	0x00006a50
        /*05f8*/ 	.word	0x00000002
        /*05fc*/ 	.word	0x00000028
        /*0600*/ 	.short	0x010a
        /*0602*/ 	.byte	0xff
	.zero		1


	//   ....[82]....
        /*0604*/ 	.word	0x00006ab0
        /*0608*/ 	.word	0x00000002
        /*060c*/ 	.word	0x00000028
        /*0610*/ 	.short	0x010a
        /*0612*/ 	.byte	0xff
	.zero		1


	//   ....[83]....
        /*0614*/ 	.word	0x00006b00
        /*0618*/ 	.word	0x00000002
        /*061c*/ 	.word	0x00000070
        /*0620*/ 	.short	0x010a
        /*0622*/ 	.byte	0xff
	.zero		1


	//   ....[84]....
        /*0624*/ 	.word	0x00006b60
        /*0628*/ 	.word	0x00000000
        /*062c*/ 	.word	0x00000000
        /*0630*/ 	.short	0x010a
        /*0632*/ 	.byte	0xff
	.zero		1


	//   ....[85]....
        /*0634*/ 	.word	0x00006bc0
        /*0638*/ 	.word	0x00000000
        /*063c*/ 	.word	0x00000000
        /*0640*/ 	.short	0x010a
        /*0642*/ 	.byte	0xff
	.zero		1


	//   ....[86]....
        /*0644*/ 	.word	0x00006c20
        /*0648*/ 	.word	0x00000000
        /*064c*/ 	.word	0x00000000
        /*0650*/ 	.short	0x010a
        /*0652*/ 	.byte	0xff
	.zero		1


	//   ....[87]....
        /*0654*/ 	.word	0x00006c80
        /*0658*/ 	.word	0x00000000
        /*065c*/ 	.word	0x00000000
        /*0660*/ 	.short	0x010a
        /*0662*/ 	.byte	0xff
	.zero		1


	//   ....[88]....
        /*0664*/ 	.word	0x00006cd0
        /*0668*/ 	.word	0x00000000
        /*066c*/ 	.word	0x000000d0
        /*0670*/ 	.short	0x010a
        /*0672*/ 	.byte	0xff
	.zero		1


	//   ....[89]....
        /*0674*/ 	.word	0x00006d30
        /*0678*/ 	.word	0x00000000
        /*067c*/ 	.word	0x00000080
        /*0680*/ 	.short	0x010a
        /*0682*/ 	.byte	0xff
	.zero		1


	//   ....[90]....
        /*0684*/ 	.word	0x00006d80
        /*0688*/ 	.word	0x00000000
        /*068c*/ 	.word	0x00000070
        /*0690*/ 	.short	0x010a
        /*0692*/ 	.byte	0xff
	.zero		1


	//   ....[91]....
        /*0694*/ 	.word	0x00006de0
        /*0698*/ 	.word	0x00000000
        /*069c*/ 	.word	0x00000080
        /*06a0*/ 	.short	0x010a
        /*06a2*/ 	.byte	0xff
	.zero		1


	//   ....[92]....
        /*06a4*/ 	.word	0x00006e30
        /*06a8*/ 	.word	0x00000000
        /*06ac*/ 	.word	0x00000070
        /*06b0*/ 	.short	0x010a
        /*06b2*/ 	.byte	0xff
	.zero		1


	//   ....[93]....
        /*06b4*/ 	.word	0x00006e90
        /*06b8*/ 	.word	0x00000003
        /*06bc*/ 	.word	0x000000b0
        /*06c0*/ 	.short	0x010a
        /*06c2*/ 	.byte	0xff
	.zero		1


	//   ....[94]....
        /*06c4*/ 	.word	0x00006ef0
        /*06c8*/ 	.word	0x00000000
        /*06cc*/ 	.word	0x00000000
        /*06d0*/ 	.short	0x010a
        /*06d2*/ 	.byte	0xff
	.zero		1


	//   ....[95]....
        /*06d4*/ 	.word	0x00006f50
        /*06d8*/ 	.word	0x00000000
        /*06dc*/ 	.word	0x00000000
        /*06e0*/ 	.short	0x010a
        /*06e2*/ 	.byte	0xff
	.zero		1


	//   ....[96]....
        /*06e4*/ 	.word	0x00006fb0
        /*06e8*/ 	.word	0x00000000
        /*06ec*/ 	.word	0x00000000
        /*06f0*/ 	.short	0x010a
        /*06f2*/ 	.byte	0xff
	.zero		1


	//   ....[97]....
        /*06f4*/ 	.word	0x00007010
        /*06f8*/ 	.word	0x00000000
        /*06fc*/ 	.word	0x00000000
        /*0700*/ 	.short	0x010a
        /*0702*/ 	.byte	0xff
	.zero		1


	//   ....[98]....
        /*0704*/ 	.word	0x00007070
        /*0708*/ 	.word	0x00000000
        /*070c*/ 	.word	0x00000000
        /*0710*/ 	.short	0x010a
        /*0712*/ 	.byte	0xff
	.zero		1


	//   ....[99]....
        /*0714*/ 	.word	0x000070c0
        /*0718*/ 	.word	0x00000000
        /*071c*/ 	.word	0x00000070
        /*0720*/ 	.short	0x010a
        /*0722*/ 	.byte	0xff
	.zero		1


	//   ....[100]....
        /*0724*/ 	.word	0x00007120
        /*0728*/ 	.word	0x00000000
        /*072c*/ 	.word	0x00000068
        /*0730*/ 	.short	0x010a
        /*0732*/ 	.byte	0xff
	.zero		1


	//   ....[101]....
        /*0734*/ 	.word	0x00007180
        /*0738*/ 	.word	0x00000003
        /*073c*/ 	.word	0x00000058
        /*0740*/ 	.short	0x010a
        /*0742*/ 	.byte	0xff
	.zero		1


	//   ....[102]....
        /*0744*/ 	.word	0x000071d0
        /*0748*/ 	.word	0x00000000
        /*074c*/ 	.word	0x00000070
        /*0750*/ 	.short	0x010a
        /*0752*/ 	.byte	0xff
	.zero		1


	//   ....[103]....
        /*0754*/ 	.word	0x00007230
        /*0758*/ 	.word	0x00000000
        /*075c*/ 	.word	0x00000050
        /*0760*/ 	.short	0x010a
        /*0762*/ 	.byte	0xff
	.zero		1


	//   ....[104]....
        /*0764*/ 	.word	0x00007280
        /*0768*/ 	.word	0x0000009c
        /*076c*/ 	.word	0x00000090
        /*0770*/ 	.short	0x010a
        /*0772*/ 	.byte	0xff
	.zero		1


	//----- nvinfo : EIATTR_NUM_MBARRIERS
	.align		4
.L_47:
        /*0774*/ 	.byte	0x03, 0x38
        /*0776*/ 	.short	0x001e


	//----- nvinfo : EIATTR_EXIT_INSTR_OFFSETS
	.align		4
        /*0778*/ 	.byte	0x04, 0x1c
        /*077a*/ 	.short	(.L_49 - .L_48)


	//   ....[0]....
.L_48:
        /*077c*/ 	.word	0x00002550


	//   ....[1]....
        /*0780*/ 	.word	0x00002a40


	//   ....[2]....
        /*0784*/ 	.word	0x00002aa0


	//   ....[3]....
        /*0788*/ 	.word	0x000039a0


	//   ....[4]....
        /*078c*/ 	.word	0x000044d0


	//   ....[5]....
        /*0790*/ 	.word	0x00004510


	//   ....[6]....
        /*0794*/ 	.word	0x000069e0


	//----- nvinfo : EIATTR_MAX_THREADS
	.align		4
.L_49:
        /*0798*/ 	.byte	0x04, 0x05
        /*079a*/ 	.short	(.L_51 - .L_50)
.L_50:
        /*079c*/ 	.word	0x00000100
        /*07a0*/ 	.word	0x00000001
        /*07a4*/ 	.word	0x00000001


	//----- nvinfo : EIATTR_CRS_STACK_SIZE
	.align		4
.L_51:
        /*07a8*/ 	.byte	0x04, 0x1e
        /*07aa*/ 	.short	(.L_53 - .L_52)
.L_52:
        /*07ac*/ 	.word	0x00000000


	//----- nvinfo : EIATTR_CBANK_PARAM_SIZE
	.align		4
.L_53:
        /*07b0*/ 	.byte	0x03, 0x19
        /*07b2*/ 	.short	0x0800


	//----- nvinfo : EIATTR_PARAM_CBANK
	.align		4
        /*07b4*/ 	.byte	0x04, 0x0a
        /*07b6*/ 	.short	(.L_55 - .L_54)
	.align		4
.L_54:
        /*07b8*/ 	.word	index@(.nv.constant0._ZN7cutlass13device_kernelINS_4gemm6kernel13GemmUniversalIN4cute5tupleIJiiiiEEENS1_10collective13CollectiveMmaINS1_35MainloopSm100TmaUmmaWarpSpecializedILi5ELi2ELi4ENS5_IJNS4_1CILi1EEESB_SB_EEEEENS5_IJNSA_ILi128EEENSA_ILi64EEESE_EEENS_12float_e5m2_tENS5_IJlSB_lEEESH_SI_NS4_8TiledMMAINS4_8MMA_AtomIJNS4_10MMA_TraitsINS4_19SM100_MMA_F8F6F4_SSEJSH_SH_fSE_SF_NS4_17integral_constantINS4_4UMMA5MajorELSP_0EEESQ_NSN_INSO_7ScaleInELSR_0EEESS_EEEEEENS4_6LayoutISC_NS5_IJNSA_ILi0EEESW_SW_EEEEENS5_IJNS4_10UnderscoreESZ_SZ_EEEEENS4_13SM90_TMA_LOADENS4_14ComposedLayoutINS4_7SwizzleILi3ELi4ELi3EEENS4_18smem_ptr_flag_bitsILi8EEENSV_INS5_IJNSA_ILi8EEESE_EEENS5_IJSE_SB_EEEEEEEvNS4_8identityES12_S1C_vS1D_EENS_8epilogue10collective18CollectiveEpilogueINS1F_23Sm100TmaWarpSpecializedILi1ELi1ELi64ELb0ELb0EEEJSG_NS5_IJNSV_ISE_SB_EENSV_ISF_SB_EEEEESH_SI_SH_SI_NS1F_6fusion15FusionCallbacksIS1J_NS1N_17LinearCombinationISH_fSH_fLNS_15FloatRoundStyleE2EEESG_S1M_JEEENS4_5SM1004TMEM4LOAD26SM100_TMEM_LOAD_32dp32b64xES12_NS13_INS14_ILi2ELi4ELi3EEES17_NSV_INS5_IJS18_SF_EEENS5_IJSF_SB_EEEEEEENS4_39AutoVectorizingCopyWithAssumedAlignmentILi128EEENS4_14SM90_TMA_STOREES21_S23_S23_EEEvvEEEEvNT_6ParamsE)
        /*07bc*/ 	.short	0x0380
        /*07be*/ 	.short	0x0800


	//----- nvinfo : EIATTR_SW_WAR
	.align		4
.L_55:
        /*07c0*/ 	.byte	0x04, 0x36
        /*07c2*/ 	.short	(.L_57 - .L_56)
.L_56:
        /*07c4*/ 	.word	0x00000008
.L_57:


//--------------------- .nv.callgraph             --------------------------
	.section	.nv.callgraph,"",@"SHT_CUDA_CALLGRAPH"
	.align	4
	.sectionentsize	8
	.align		4
        /*0000*/ 	.word	0x00000000
	.align		4
        /*0004*/ 	.word	0xffffffff
	.align		4
        /*0008*/ 	.word	index@(_ZN7cutlass13device_kernelINS_4gemm6kernel13GemmUniversalIN4cute5tupleIJiiiiEEENS1_10collective13CollectiveMmaINS1_35MainloopSm100TmaUmmaWarpSpecializedILi5ELi2ELi4ENS5_IJNS4_1CILi1EEESB_SB_EEEEENS5_IJNSA_ILi128EEENSA_ILi64EEESE_EEENS_12float_e5m2_tENS5_IJlSB_lEEESH_SI_NS4_8TiledMMAINS4_8MMA_AtomIJNS4_10MMA_TraitsINS4_19SM100_MMA_F8F6F4_SSEJSH_SH_fSE_SF_NS4_17integral_constantINS4_4UMMA5MajorELSP_0EEESQ_NSN_INSO_7ScaleInELSR_0EEESS_EEEEEENS4_6LayoutISC_NS5_IJNSA_ILi0EEESW_SW_EEEEENS5_IJNS4_10UnderscoreESZ_SZ_EEEEENS4_13SM90_TMA_LOADENS4_14ComposedLayoutINS4_7SwizzleILi3ELi4ELi3EEENS4_18smem_ptr_flag_bitsILi8EEENSV_INS5_IJNSA_ILi8EEESE_EEENS5_IJSE_SB_EEEEEEEvNS4_8identityES12_S1C_vS1D_EENS_8epilogue10collective18CollectiveEpilogueINS1F_23Sm100TmaWarpSpecializedILi1ELi1ELi64ELb0ELb0EEEJSG_NS5_IJNSV_ISE_SB_EENSV_ISF_SB_EEEEESH_SI_SH_SI_NS1F_6fusion15FusionCallbacksIS1J_NS1N_17LinearCombinationISH_fSH_fLNS_15FloatRoundStyleE2EEESG_S1M_JEEENS4_5SM1004TMEM4LOAD26SM100_TMEM_LOAD_32dp32b64xES12_NS13_INS14_ILi2ELi4ELi3EEES17_NSV_INS5_IJS18_SF_EEENS5_IJSF_SB_EEEEEEENS4_39AutoVectorizingCopyWithAssumedAlignmentILi128EEENS4_14SM90_TMA_STOREES21_S23_S23_EEEvvEEEEvNT_6ParamsE)
	.align		4
        /*000c*/ 	.word	index@(__assertfail)
	.align		4
        /*0010*/ 	.word	0x00000000
	.align		4
        /*0014*/ 	.word	0xfffffffe
	.align		4
        /*0018*/ 	.word	0x00000000
	.align		4
        /*001c*/ 	.word	0xfffffffd
	.align		4
        /*0020*/ 	.word	0x00000000
	.align		4
        /*0024*/ 	.word	0xfffffffc


//--------------------- .nv.constant4             --------------------------
	.section	.nv.constant4,"a",@progbits
	.align	8
	.align		8
.nv.constant4:
        /*0000*/ 	.dword	__assertfail
	.align		8
        /*0008*/ 	.dword	__unnamed_1
	.align		8
        /*0010*/ 	.dword	__unnamed_2
	.align		8
        /*0018*/ 	.dword	_ZN40_INTERNAL_497c09f3_4_k_cu_a0f97851_334344cuda3std3__45__cpo5beginE
	.align		8
        /*0020*/ 	.dword	_ZN40_INTERNAL_497c09f3_4_k_cu_a0f97851_334344cuda3std3__45__cpo3endE
	.align		8
        /*0028*/ 	.dword	_ZN40_INTERNAL_497c09f3_4_k_cu_a0f97851_334344cuda3std3__45__cpo6cbeginE
	.align		8
        /*0030*/ 	.dword	_ZN40_INTERNAL_497c09f3_4_k_cu_a0f97851_334344cuda3std3__45__cpo4cendE
	.align		8
        /*0038*/ 	.dword	_ZN40_INTERNAL_497c09f3_4_k_cu_a0f97851_334344cuda3std3__442_GLOBAL__N__497c09f3_4_k_cu_a0f97851_334346ignoreE
	.align		8
        /*0040*/ 	.dword	_ZN40_INTERNAL_497c09f3_4_k_cu_a0f97851_334344cuda3std3__419piecewise_constructE
	.align		8
        /*0048*/ 	.dword	_ZN40_INTERNAL_497c09f3_4_k_cu_a0f97851_334344cuda3std3__48in_placeE
	.align		8
        /*0050*/ 	.dword	_ZN40_INTERNAL_497c09f3_4_k_cu_a0f97851_334344cuda3std6ranges3__45__cpo4swapE
	.align		8
        /*0058*/ 	.dword	_ZN40_INTERNAL_497c09f3_4_k_cu_a0f97851_334344cuda3std6ranges3__45__cpo9iter_moveE
	.align		8
        /*0060*/ 	.dword	_ZN40_INTERNAL_497c09f3_4_k_cu_a0f97851_334344cute7productE
	.align		8
        /*0068*/ 	.dword	_ZN40_INTERNAL_497c09f3_4_k_cu_a0f97851_334344cute1_E
	.align		8
        /*0070*/ 	.dword	$str$25
	.align		8
        /*0078*/ 	.dword	$str$26
	.align		8
        /*0080*/ 	.dword	$str$27
	.align		8
        /*0088*/ 	.dword	$str$28


//--------------------- .text._ZN7cutlass13device_kernelINS_4gemm6kernel13GemmUniversalIN4cute5tupleIJiiiiEEENS1_10collective13CollectiveMmaINS1_35MainloopSm100TmaUmmaWarpSpecializedILi5ELi2ELi4ENS5_IJNS4_1CILi1EEESB_SB_EEEEENS5_IJNSA_ILi128EEENSA_ILi64EEESE_EEENS_12float_e5m2_tENS5_IJlSB_lEEESH_SI_NS4_8TiledMMAINS4_8MMA_AtomIJNS4_10MMA_TraitsINS4_19SM100_MMA_F8F6F4_SSEJSH_SH_fSE_SF_NS4_17integral_constantINS4_4UMMA5MajorELSP_0EEESQ_NSN_INSO_7ScaleInELSR_0EEESS_EEEEEENS4_6LayoutISC_NS5_IJNSA_ILi0EEESW_SW_EEEEENS5_IJNS4_10UnderscoreESZ_SZ_EEEEENS4_13SM90_TMA_LOADENS4_14ComposedLayoutINS4_7SwizzleILi3ELi4ELi3EEENS4_18smem_ptr_flag_bitsILi8EEENSV_INS5_IJNSA_ILi8EEESE_EEENS5_IJSE_SB_EEEEEEEvNS4_8identityES12_S1C_vS1D_EENS_8epilogue10collective18CollectiveEpilogueINS1F_23Sm100TmaWarpSpecializedILi1ELi1ELi64ELb0ELb0EEEJSG_NS5_IJNSV_ISE_SB_EENSV_ISF_SB_EEEEESH_SI_SH_SI_NS1F_6fusion15FusionCallbacksIS1J_NS1N_17LinearCombinationISH_fSH_fLNS_15FloatRoundStyleE2EEESG_S1M_JEEENS4_5SM1004TMEM4LOAD26SM100_TMEM_LOAD_32dp32b64xES12_NS13_INS14_ILi2ELi4ELi3EEES17_NSV_INS5_IJS18_SF_EEENS5_IJSF_SB_EEEEEEENS4_39AutoVectorizingCopyWithAssumedAlignmentILi128EEENS4_14SM90_TMA_STOREES21_S23_S23_EEEvvEEEEvNT_6ParamsE --------------------------
	.section	.text._ZN7cutlass13device_kernelINS_4gemm6kernel13GemmUniversalIN4cute5tupleIJiiiiEEENS1_10collective13CollectiveMmaINS1_35MainloopSm100TmaUmmaWarpSpecializedILi5ELi2ELi4ENS5_IJNS4_1CILi1EEESB_SB_EEEEENS5_IJNSA_ILi128EEENSA_ILi64EEESE_EEENS_12float_e5m2_tENS5_IJlSB_lEEESH_SI_NS4_8TiledMMAINS4_8MMA_AtomIJNS4_10MMA_TraitsINS4_19SM100_MMA_F8F6F4_SSEJSH_SH_fSE_SF_NS4_17integral_constantINS4_4UMMA5MajorELSP_0EEESQ_NSN_INSO_7ScaleInELSR_0EEESS_EEEEEENS4_6LayoutISC_NS5_IJNSA_ILi0EEESW_SW_EEEEENS5_IJNS4_10UnderscoreESZ_SZ_EEEEENS4_13SM90_TMA_LOADENS4_14ComposedLayoutINS4_7SwizzleILi3ELi4ELi3EEENS4_18smem_ptr_flag_bitsILi8EEENSV_INS5_IJNSA_ILi8EEESE_EEENS5_IJSE_SB_EEEEEEEvNS4_8identityES12_S1C_vS1D_EENS_8epilogue10collective18CollectiveEpilogueINS1F_23Sm100TmaWarpSpecializedILi1ELi1ELi64ELb0ELb0EEEJSG_NS5_IJNSV_ISE_SB_EENSV_ISF_SB_EEEEESH_SI_SH_SI_NS1F_6fusion15FusionCallbacksIS1J_NS1N_17LinearCombinationISH_fSH_fLNS_15FloatRoundStyleE2EEESG_S1M_JEEENS4_5SM1004TMEM4LOAD26SM100_TMEM_LOAD_32dp32b64xES12_NS13_INS14_ILi2ELi4ELi3EEES17_NSV_INS5_IJS18_SF_EEENS5_IJSF_SB_EEEEEEENS4_39AutoVectorizingCopyWithAssumedAlignmentILi128EEENS4_14SM90_TMA_STOREES21_S23_S23_EEEvvEEEEvNT_6ParamsE,"ax",@progbits
	.align	128
.text._ZN7cutlass13device_kernelINS_4gemm6kernel13GemmUniversalIN4cute5tupleIJiiiiEEENS1_10collective13CollectiveMmaINS1_35MainloopSm100TmaUmmaWarpSpecializedILi5ELi2ELi4ENS5_IJNS4_1CILi1EEESB_SB_EEEEENS5_IJNSA_ILi128EEENSA_ILi64EEESE_EEENS_12float_e5m2_tENS5_IJlSB_lEEESH_SI_NS4_8TiledMMAINS4_8MMA_AtomIJNS4_10MMA_TraitsINS4_19SM100_MMA_F8F6F4_SSEJSH_SH_fSE_SF_NS4_17integral_constantINS4_4UMMA5MajorELSP_0EEESQ_NSN_INSO_7ScaleInELSR_0EEESS_EEEEEENS4_6LayoutISC_NS5_IJNSA_ILi0EEESW_SW_EEEEENS5_IJNS4_10UnderscoreESZ_SZ_EEEEENS4_13SM90_TMA_LOADENS4_14ComposedLayoutINS4_7SwizzleILi3ELi4ELi3EEENS4_18smem_ptr_flag_bitsILi8EEENSV_INS5_IJNSA_ILi8EEESE_EEENS5_IJSE_SB_EEEEEEEvNS4_8identityES12_S1C_vS1D_EENS_8epilogue10collective18CollectiveEpilogueINS1F_23Sm100TmaWarpSpecializedILi1ELi1ELi64ELb0ELb0EEEJSG_NS5_IJNSV_ISE_SB_EENSV_ISF_SB_EEEEESH_SI_SH_SI_NS1F_6fusion15FusionCallbacksIS1J_NS1N_17LinearCombinationISH_fSH_fLNS_15FloatRoundStyleE2EEESG_S1M_JEEENS4_5SM1004TMEM4LOAD26SM100_TMEM_LOAD_32dp32b64xES12_NS13_INS14_ILi2ELi4ELi3EEES17_NSV_INS5_IJS18_SF_EEENS5_IJSF_SB_EEEEEEENS4_39AutoVectorizingCopyWithAssumedAlignmentILi128EEENS4_14SM90_TMA_STOREES21_S23_S23_EEEvvEEEEvNT_6ParamsE:
        .type           _ZN7cutlass13device_kernelINS_4gemm6kernel13GemmUniversalIN4cute5tupleIJiiiiEEENS1_10collective13CollectiveMmaINS1_35MainloopSm100TmaUmmaWarpSpecializedILi5ELi2ELi4ENS5_IJNS4_1CILi1EEESB_SB_EEEEENS5_IJNSA_ILi128EEENSA_ILi64EEESE_EEENS_12float_e5m2_tENS5_IJlSB_lEEESH_SI_NS4_8TiledMMAINS4_8MMA_AtomIJNS4_10MMA_TraitsINS4_19SM100_MMA_F8F6F4_SSEJSH_SH_fSE_SF_NS4_17integral_constantINS4_4UMMA5MajorELSP_0EEESQ_NSN_INSO_7ScaleInELSR_0EEESS_EEEEEENS4_6LayoutISC_NS5_IJNSA_ILi0EEESW_SW_EEEEENS5_IJNS4_10UnderscoreESZ_SZ_EEEEENS4_13SM90_TMA_LOADENS4_14ComposedLayoutINS4_7SwizzleILi3ELi4ELi3EEENS4_18smem_ptr_flag_bitsILi8EEENSV_INS5_IJNSA_ILi8EEESE_EEENS5_IJSE_SB_EEEEEEEvNS4_8identityES12_S1C_vS1D_EENS_8epilogue10collective18CollectiveEpilogueINS1F_23Sm100TmaWarpSpecializedILi1ELi1ELi64ELb0ELb0EEEJSG_NS5_IJNSV_ISE_SB_EENSV_ISF_SB_EEEEESH_SI_SH_SI_NS1F_6fusion15FusionCallbacksIS1J_NS1N_17LinearCombinationISH_fSH_fLNS_15FloatRoundStyleE2EEESG_S1M_JEEENS4_5SM1004TMEM4LOAD26SM100_TMEM_LOAD_32dp32b64xES12_NS13_INS14_ILi2ELi4ELi3EEES17_NSV_INS5_IJS18_SF_EEENS5_IJSF_SB_EEEEEEENS4_39AutoVectorizingCopyWithAssumedAlignmentILi128EEENS4_14SM90_TMA_STOREES21_S23_S23_EEEvvEEEEvNT_6ParamsE,@function
        .size           _ZN7cutlass13device_kernelINS_4gemm6kernel13GemmUniversalIN4cute5tupleIJiiiiEEENS1_10collective13CollectiveMmaINS1_35MainloopSm100TmaUmmaWarpSpecializedILi5ELi2ELi4ENS5_IJNS4_1CILi1EEESB_SB_EEEEENS5_IJNSA_ILi128EEENSA_ILi64EEESE_EEENS_12float_e5m2_tENS5_IJlSB_lEEESH_SI_NS4_8TiledMMAINS4_8MMA_AtomIJNS4_10MMA_TraitsINS4_19SM100_MMA_F8F6F4_SSEJSH_SH_fSE_SF_NS4_17integral_constantINS4_4UMMA5MajorELSP_0EEESQ_NSN_INSO_7ScaleInELSR_0EEESS_EEEEEENS4_6LayoutISC_NS5_IJNSA_ILi0EEESW_SW_EEEEENS5_IJNS4_10UnderscoreESZ_SZ_EEEEENS4_13SM90_TMA_LOADENS4_14ComposedLayoutINS4_7SwizzleILi3ELi4ELi3EEENS4_18smem_ptr_flag_bitsILi8EEENSV_INS5_IJNSA_ILi8EEESE_EEENS5_IJSE_SB_EEEEEEEvNS4_8identityES12_S1C_vS1D_EENS_8epilogue10collective18CollectiveEpilogueINS1F_23Sm100TmaWarpSpecializedILi1ELi1ELi64ELb0ELb0EEEJSG_NS5_IJNSV_ISE_SB_EENSV_ISF_SB_EEEEESH_SI_SH_SI_NS1F_6fusion15FusionCallbacksIS1J_NS1N_17LinearCombinationISH_fSH_fLNS_15FloatRoundStyleE2EEESG_S1M_JEEENS4_5SM1004TMEM4LOAD26SM100_TMEM_LOAD_32dp32b64xES12_NS13_INS14_ILi2ELi4ELi3EEES17_NSV_INS5_IJS18_SF_EEENS5_IJSF_SB_EEEEEEENS4_39AutoVectorizingCopyWithAssumedAlignmentILi128EEENS4_14SM90_TMA_STOREES21_S23_S23_EEEvvEEEEvNT_6ParamsE,(.L_x_131 - _ZN7cutlass13device_kernelINS_4gemm6kernel13GemmUniversalIN4cute5tupleIJiiiiEEENS1_10collective13CollectiveMmaINS1_35MainloopSm100TmaUmmaWarpSpecializedILi5ELi2ELi4ENS5_IJNS4_1CILi1EEESB_SB_EEEEENS5_IJNSA_ILi128EEENSA_ILi64EEESE_EEENS_12float_e5m2_tENS5_IJlSB_lEEESH_SI_NS4_8TiledMMAINS4_8MMA_AtomIJNS4_10MMA_TraitsINS4_19SM100_MMA_F8F6F4_SSEJSH_SH_fSE_SF_NS4_17integral_constantINS4_4UMMA5MajorELSP_0EEESQ_NSN_INSO_7ScaleInELSR_0EEESS_EEEEEENS4_6LayoutISC_NS5_IJNSA_ILi0EEESW_SW_EEEEENS5_IJNS4_10UnderscoreESZ_SZ_EEEEENS4_13SM90_TMA_LOADENS4_14ComposedLayoutINS4_7SwizzleILi3ELi4ELi3EEENS4_18smem_ptr_flag_bitsILi8EEENSV_INS5_IJNSA_ILi8EEESE_EEENS5_IJSE_SB_EEEEEEEvNS4_8identityES12_S1C_vS1D_EENS_8epilogue10collective18CollectiveEpilogueINS1F_23Sm100TmaWarpSpecializedILi1ELi1ELi64ELb0ELb0EEEJSG_NS5_IJNSV_ISE_SB_EENSV_ISF_SB_EEEEESH_SI_SH_SI_NS1F_6fusion15FusionCallbacksIS1J_NS1N_17LinearCombinationISH_fSH_fLNS_15FloatRoundStyleE2EEESG_S1M_JEEENS4_5SM1004TMEM4LOAD26SM100_TMEM_LOAD_32dp32b64xES12_NS13_INS14_ILi2ELi4ELi3EEES17_NSV_INS5_IJS18_SF_EEENS5_IJSF_SB_EEEEEEENS4_39AutoVectorizingCopyWithAssumedAlignmentILi128EEENS4_14SM90_TMA_STOREES21_S23_S23_EEEvvEEEEvNT_6ParamsE)
        .other          _ZN7cutlass13device_kernelINS_4gemm6kernel13GemmUniversalIN4cute5tupleIJiiiiEEENS1_10collective13CollectiveMmaINS1_35MainloopSm100TmaUmmaWarpSpecializedILi5ELi2ELi4ENS5_IJNS4_1CILi1EEESB_SB_EEEEENS5_IJNSA_ILi128EEENSA_ILi64EEESE_EEENS_12float_e5m2_tENS5_IJlSB_lEEESH_SI_NS4_8TiledMMAINS4_8MMA_AtomIJNS4_10MMA_TraitsINS4_19SM100_MMA_F8F6F4_SSEJSH_SH_fSE_SF_NS4_17integral_constantINS4_4UMMA5MajorELSP_0EEESQ_NSN_INSO_7ScaleInELSR_0EEESS_EEEEEENS4_6LayoutISC_NS5_IJNSA_ILi0EEESW_SW_EEEEENS5_IJNS4_10UnderscoreESZ_SZ_EEEEENS4_13SM90_TMA_LOADENS4_14ComposedLayoutINS4_7SwizzleILi3ELi4ELi3EEENS4_18smem_ptr_flag_bitsILi8EEENSV_INS5_IJNSA_ILi8EEESE_EEENS5_IJSE_SB_EEEEEEEvNS4_8identityES12_S1C_vS1D_EENS_8epilogue10collective18CollectiveEpilogueINS1F_23Sm100TmaWarpSpecializedILi1ELi1ELi64ELb0ELb0EEEJSG_NS5_IJNSV_ISE_SB_EENSV_ISF_SB_EEEEESH_SI_SH_SI_NS1F_6fusion15FusionCallbacksIS1J_NS1N_17LinearCombinationISH_fSH_fLNS_15FloatRoundStyleE2EEESG_S1M_JEEENS4_5SM1004TMEM4LOAD26SM100_TMEM_LOAD_32dp32b64xES12_NS13_INS14_ILi2ELi4ELi3EEES17_NSV_INS5_IJS18_SF_EEENS5_IJSF_SB_EEEEEEENS4_39AutoVectorizingCopyWithAssumedAlignmentILi128EEENS4_14SM90_TMA_STOREES21_S23_S23_EEEvvEEEEvNT_6ParamsE,@"STO_CUDA_ENTRY STV_DEFAULT"
_ZN7cutlass13device_kernelINS_4gemm6kernel13GemmUniversalIN4cute5tupleIJiiiiEEENS1_10collective13CollectiveMmaINS1_35MainloopSm100TmaUmmaWarpSpecializedILi5ELi2ELi4ENS5_IJNS4_1CILi1EEESB_SB_EEEEENS5_IJNSA_ILi128EEENSA_ILi64EEESE_EEENS_12float_e5m2_tENS5_IJlSB_lEEESH_SI_NS4_8TiledMMAINS4_8MMA_AtomIJNS4_10MMA_TraitsINS4_19SM100_MMA_F8F6F4_SSEJSH_SH_fSE_SF_NS4_17integral_constantINS4_4UMMA5MajorELSP_0EEESQ_NSN_INSO_7ScaleInELSR_0EEESS_EEEEEENS4_6LayoutISC_NS5_IJNSA_ILi0EEESW_SW_EEEEENS5_IJNS4_10UnderscoreESZ_SZ_EEEEENS4_13SM90_TMA_LOADENS4_14ComposedLayoutINS4_7SwizzleILi3ELi4ELi3EEENS4_18smem_ptr_flag_bitsILi8EEENSV_INS5_IJNSA_ILi8EEESE_EEENS5_IJSE_SB_EEEEEEEvNS4_8identityES12_S1C_vS1D_EENS_8epilogue10collective18CollectiveEpilogueINS1F_23Sm100TmaWarpSpecializedILi1ELi1ELi64ELb0ELb0EEEJSG_NS5_IJNSV_ISE_SB_EENSV_ISF_SB_EEEEESH_SI_SH_SI_NS1F_6fusion15FusionCallbacksIS1J_NS1N_17LinearCombinationISH_fSH_fLNS_15FloatRoundStyleE2EEESG_S1M_JEEENS4_5SM1004TMEM4LOAD26SM100_TMEM_LOAD_32dp32b64xES12_NS13_INS14_ILi2ELi4ELi3EEES17_NSV_INS5_IJS18_SF_EEENS5_IJSF_SB_EEEEEEENS4_39AutoVectorizingCopyWithAssumedAlignmentILi128EEENS4_14SM90_TMA_STOREES21_S23_S23_EEEvvEEEEvNT_6ParamsE:
[----:B------:R-:W1:Y:S01]  /*0000*/  LDC R1, c[0x0][0x37c] ;  /* 0x0000df00ff017b82 */ /* 0x000e620000000800 */
[----:B------:R-:W2:Y:S01]  /*0010*/  S2R R166, SR_TID.X ;  /* 0x0000000000a67919 */ /* 0x000ea20000002100 */
[----:B------:R-:W3:Y:S01]  /*0020*/  LDCU.64 UR4, c[0x0][0x890] ;  /* 0x00011200ff0477ac */ /* 0x000ee20008000a00 */
[----:B------:R-:W-:Y:S02]  /*0030*/  PRMT R164, RZ, 0x7610, R164 ;  /* 0x00007610ffa47816 */ /* 0x000fe400000000a4 */
[----:B------:R-:W-:Y:S01]  /*0040*/  ELECT P5, URZ, PT ;  /* 0x0000000000ff782f */ /* 0x000fe200038a0000 */
[----:B------:R-:W4:Y:S01]  /*0050*/  LDCU.64 UR40, c[0x0][0x358] ;  /* 0x00006b00ff2877ac */ /* 0x000f220008000a00 */
[----:B---3--:R-:W-:-:S04]  /*0060*/  UISETP.NE.U32.AND UP0, UPT, UR4, URZ, UPT ;  /* 0x000000ff0400728c */ /* 0x008fc8000bf05070 */
[----:B------:R-:W-:Y:S01]  /*0070*/  UISETP.NE.AND.EX UP0, UPT, UR5, URZ, UPT, UP0 ;  /* 0x000000ff0500728c */ /* 0x000fe2000bf05300 */
[----:B--2---:R-:W-:-:S05]  /*0080*/  SHF.R.U32.HI R169, RZ, 0x5, R166 ;  /* 0x00000005ffa97819 */ /* 0x004fca00000116a6 */
[----:B------:R-:W2:Y:S02]  /*0090*/  SHFL.IDX PT, R0, R169, RZ, 0x1f ;  /* 0x00001fffa9007589 */ /* 0x000ea400000e0000 */
[----:B--2---:R-:W-:Y:S01]  /*00a0*/  R2UR UR8, R0 ;  /* 0x00000000000872ca */ /* 0x004fe200000e0000 */
[----:B-1--4-:R-:W-:-:S14]  /*00b0*/  BRA.U UP0, `(.L_x_0) ;  /* 0x00000001002c7547 */ /* 0x012fdc000b800000 */
[----:B------:R-:W1:Y:S02]  /*00c0*/  LDCU.64 UR6, c[0x0][0x888] ;  /* 0x00011100ff0677ac */ /* 0x000e640008000a00 */
[----:B-1----:R-:W-:-:S04]  /*00d0*/  UISETP.NE.U32.AND UP0, UPT, UR6, URZ, UPT ;  /* 0x000000ff0600728c */ /* 0x002fc8000bf05070 */
[----:B------:R-:W-:-:S09]  /*00e0*/  UISETP.NE.AND.EX UP0, UPT, UR7, URZ, UPT, UP0 ;  /* 0x000000ff0700728c */ /* 0x000fd2000bf05300 */
[----:B------:R-:W-:Y:S05]  /*00f0*/  BRA.U !UP0, `(.L_x_1) ;  /* 0x0000000108107547 */ /* 0x000fea000b800000 */
[----:B------:R-:W1:Y:S02]  /*0100*/  LDC.64 R2, c[0x0][0x888] ;  /* 0x00022200ff027b82 */ /* 0x000e640000000a00 */
[----:B-1----:R1:W5:Y:S01]  /*0110*/  LDG.E R81, desc[UR40][R2.64] ;  /* 0x0000002802517981 */ /* 0x002362000c1e1900 */
[----:B------:R-:W-:Y:S01]  /*0120*/  HFMA2 R164, -RZ, RZ, 0, 5.9604644775390625e-08 ;  /* 0x00000001ffa47431 */ /* 0x000fe200000001ff */
[----:B------:R-:W-:Y:S05]  /*0130*/  BRA `(.L_x_0) ;  /* 0x00000000000c7947 */ /* 0x000fea0003800000 */
.L_x_1:
[----:B------:R-:W1:Y:S01]  /*0140*/  LDCU UR6, c[0x0][0x880] ;  /* 0x00011000ff0677ac */ /* 0x000e620008000800 */
[----:B------:R-:W-:Y:S01]  /*0150*/  HFMA2 R164, -RZ, RZ, 0, 5.9604644775390625e-08 ;  /* 0x00000001ffa47431 */ /* 0x000fe200000001ff */
[----:B-1----:R-:W-:-:S07]  /*0160*/  MOV R81, UR6 ;  /* 0x0000000600517c02 */ /* 0x002fce0008000f00 */
.L_x_0:
[----:B------:R-:W2:Y:S02]  /*0170*/  LDCU.64 UR6, c[0x0][0x8b0] ;  /* 0x00011600ff0677ac */ /* 0x000ea40008000a00 */
[----:B--2---:R-:W-:-:S04]  /*0180*/  UISETP.NE.U32.AND UP0, UPT, UR6, URZ, UPT ;  /* 0x000000ff0600728c */ /* 0x004fc8000bf05070 */
[----:B------:R-:W-:-:S09]  /*0190*/  UISETP.NE.AND.EX UP0, UPT, UR7, URZ, UPT, UP0 ;  /* 0x000000ff0700728c */ /* 0x000fd2000bf05300 */
[----:B------:R-:W-:Y:S05]  /*01a0*/  BRA.U UP0, `(.L_x_2) ;  /* 0x0000000100247547 */ /* 0x000fea000b800000 */
[----:B------:R-:W2:Y:S02]  /*01b0*/  LDCU.64 UR6, c[0x0][0x8a8] ;  /* 0x00011500ff0677ac */ /* 0x000ea40008000a00 */
[----:B--2---:R-:W-:-:S04]  /*01c0*/  UISETP.NE.U32.AND UP0, UPT, UR6, URZ, UPT ;  /* 0x000000ff0600728c */ /* 0x004fc8000bf05070 */
[----:B------:R-:W-:-:S09]  /*01d0*/  UISETP.NE.AND.EX UP0, UPT, UR7, URZ, UPT, UP0 ;  /* 0x000000ff0700728c */ /* 0x000fd2000bf05300 */
[----:B------:R-:W-:Y:S05]  /*01e0*/  BRA.U !UP0, `(.L_x_3) ;  /* 0x00000001080c7547 */ /* 0x000fea000b800000 */
[----:B------:R-:W2:Y:S02]  /*01f0*/  LDC.64 R78, c[0x0][0x8a8] ;  /* 0x00022a00ff4e7b82 */ /* 0x000ea40000000a00 */
[----:B--2---:R2:W5:Y:S01]  /*0200*/  LDG.E R78, desc[UR40][R78.64] ;  /* 0x000000284e4e7981 */ /* 0x004562000c1e1900 */
[----:B------:R-:W-:Y:S05]  /*0210*/  BRA `(.L_x_2) ;  /* 0x0000000000087947 */ /* 0x000fea0003800000 */
.L_x_3:
[----:B------:R-:W2:Y:S02]  /*0220*/  LDCU UR6, c[0x0][0x8a0] ;  /* 0x00011400ff0677ac */ /* 0x000ea40008000800 */
[----:B--2---:R-:W-:Y:S02]  /*0230*/  MOV R78, UR6 ;  /* 0x00000006004e7c02 */ /* 0x004fe40008000f00 */
.L_x_2:
[----:B------:R-:W-:Y:S01]  /*0240*/  IMAD.U32 R0, RZ, RZ, UR8 ;  /* 0x00000008ff007e24 */ /* 0x000fe2000f8e00ff */
[----:B------:R-:W-:Y:S04]  /*0250*/  BSSY.RECONVERGENT B0, `(.L_x_4) ;  /* 0x000000c000007945 */ /* 0x000fe80003800200 */
[C---:B------:R-:W-:Y:S02]  /*0260*/  ISETP.NE.OR P1, PT, R0.reuse, 0x1, !P5 ;  /* 0x000000010000780c */ /* 0x040fe40006f25670 */
[----:B------:R-:W-:-:S11]  /*0270*/  ISETP.NE.OR P0, PT, R0, 0x3, !P5 ;  /* 0x000000030000780c */ /* 0x000fd60006f05670 */
[----:B------:R-:W-:Y:S05]  /*0280*/  @P1 BRA `(.L_x_5) ;  /* 0x0000000000201947 */ /* 0x000fea0003800000 */
[----:B------:R-:W3:Y:S02]  /*0290*/  LDCU.64 UR6, c[0x0][0x348] ;  /* 0x00006900ff0677ac */ /* 0x000ee40008000a00 */
[----:B---3--:R-:W-:Y:S02]  /*02a0*/  UIADD3 UR10, UP1, UPT, UR6, 0x80, URZ ;  /* 0x00000080060a7890 */ /* 0x008fe4000ff3e0ff */
[----:B------:R-:W-:Y:S02]  /*02b0*/  UIADD3 UR6, UP0, UPT, UR6, 0x180, URZ ;  /* 0x0000018006067890 */ /* 0x000fe4000ff1e0ff */
[----:B------:R-:W-:Y:S02]  /*02c0*/  UIADD3.X UR11, UPT, UPT, URZ, UR7, URZ, UP1, !UPT ;  /* 0x00000007ff0b7290 */ /* 0x000fe40008ffe4ff */
[----:B------:R-:W-:-:S07]  /*02d0*/  UIADD3.X UR7, UPT, UPT, URZ, UR7, URZ, UP0, !UPT ;  /* 0x00000007ff077290 */ /* 0x000fce00087fe4ff */
[----:B------:R3:W-:Y:S02]  /*02e0*/  UTMACCTL.PF [UR10] ;  /* 0x000000000a0079b9 */ /* 0x0007e40008040000 */
[----:B------:R3:W-:Y:S02]  /*02f0*/  UTMACCTL.PF [UR6] ;  /* 0x00000000060079b9 */ /* 0x0007e40008040000 */
[----:B---3--:R-:W-:Y:S01]  /*0300*/  NOP ;  /* 0x0000000000007918 */ /* 0x008fe20000000000 */
.L_x_5:
[----:B------:R-:W-:Y:S05]  /*0310*/  BSYNC.RECONVERGENT B0 ;  /* 0x0000000000007941 */ /* 0x000fea0003800200 */
.L_x_4:
[----:B------:R-:W-:Y:S04]  /*0320*/  BSSY.RECONVERGENT B0, `(.L_x_6) ;  /* 0x000000a000007945 */ /* 0x000fe80003800200 */
        /* <DEDUP_REMOVED lines=9> */
.L_x_7:
[----:B------:R-:W-:Y:S05]  /*03c0*/  BSYNC.RECONVERGENT B0 ;  /* 0x0000000000007941 */ /* 0x000fea0003800200 */
.L_x_6:
[----:B------:R-:W3:Y:S01]  /*03d0*/  LDCU.64 UR6, c[0x0][0x888] ;  /* 0x00011100ff0677ac */ /* 0x000ee20008000a00 */
[----:B------:R-:W-:Y:S02]  /*03e0*/  UISETP.EQ.U32.AND UP1, UPT, UR4, URZ, UPT ;  /* 0x000000ff0400728c */ /* 0x000fe4000bf22070 */
[----:B------:R-:W-:Y:S02]  /*03f0*/  UPLOP3.LUT UP2, UPT, UPT, UPT, UPT, 0x80, 0x8 ;  /* 0x000000000008789c */ /* 0x000fe40003f4f070 */
[----:B---3--:R-:W-:-:S04]  /*0400*/  UISETP.NE.U32.AND UP0, UPT, UR6, URZ, UPT ;  /* 0x000000ff0600728c */ /* 0x008fc8000bf05070 */
[----:B------:R-:W-:-:S04]  /*0410*/  UISETP.NE.AND.EX UP0, UPT, UR7, URZ, UPT, UP0 ;  /* 0x000000ff0700728c */ /* 0x000fc8000bf05300 */
[----:B------:R-:W-:-:S04]  /*0420*/  UISETP.EQ.OR.EX UP3, UPT, UR5, URZ, !UP0, UP1 ;  /* 0x000000ff0500728c */ /* 0x000fc8000c762710 */
[----:B------:R-:W-:-:S05]  /*0430*/  UP2UR UR44, UPR, URZ, 0x8 ;  /* 0x00000008ff2c7883 */ /* 0x000fca0008000000 */
[----:B------:R-:W-:Y:S07]  /*0440*/  BRA.U !UP3, `(.L_x_8) ;  /* 0x000000010b207547 */ /* 0x000fee000b800000 */
[----:B------:R-:W-:Y:S01]  /*0450*/  UISETP.NE.U32.AND UP2, UPT, UR4, URZ, UPT ;  /* 0x000000ff0400728c */ /* 0x000fe2000bf45070 */
[----:B-----5:R-:W-:Y:S01]  /*0460*/  FSETP.NEU.AND P0, PT, R81, RZ, PT ;  /* 0x000000ff5100720b */ /* 0x020fe20003f0d000 */
[----:B------:R-:W-:Y:S02]  /*0470*/  USEL UR4, URZ, 0xffffffff, UP0 ;  /* 0xffffffffff047887 */ /* 0x000fe40008000000 */
[----:B------:R-:W-:-:S10]  /*0480*/  UISETP.NE.AND.EX UP2, UPT, UR5, URZ, UPT, UP2 ;  /* 0x000000ff0500728c */ /* 0x000fd4000bf45320 */
[----:B------:R-:W-:Y:S01]  /*0490*/  VOTEU.ANY UP1, P0 ;  /* 0x0000000000ff7886 */ /* 0x000fe20000020100 */
[----:B------:R-:W-:-:S04]  /*04a0*/  @!UP2 USEL UR4, URZ, 0xffffffff, UP1 ;  /* 0xffffffffff04a887 */ /* 0x000fc80008800000 */
[----:B------:R-:W-:-:S04]  /*04b0*/  ULOP3.LUT UR4, UR4, 0x1, URZ, 0xc0, !UPT ;  /* 0x0000000104047892 */ /* 0x000fc8000f8ec0ff */
[----:B------:R-:W-:-:S11]  /*04c0*/  UISETP.NE.U32.AND UP2, UPT, UR4, 0x1, UPT ;  /* 0x000000010400788c */ /* 0x000fd6000bf45070 */
.L_x_8:
[----:B-1----:R-:W1:Y:S01]  /*04d0*/  SHFL.IDX PT, R2, R169, RZ, 0x1f ;  /* 0x00001fffa9027589 */ /* 0x002e6200000e0000 */
[----:B------:R-:W-:-:S04]  /*04e0*/  UISETP.NE.AND UP1, UPT, UR8, 0x2, UPT ;  /* 0x000000020800788c */ /* 0x000fc8000bf25270 */
[----:B------:R-:W-:Y:S01]  /*04f0*/  USEL UR13, URZ, 0x1, UP1 ;  /* 0x00000001ff0d7887 */ /* 0x000fe20008800000 */
[----:B-1----:R-:W-:-:S13]  /*0500*/  ISETP.NE.AND P0, PT, R2, RZ, PT ;  /* 0x000000ff0200720c */ /* 0x002fda0003f05270 */
[----:B------:R-:W-:Y:S05]  /*0510*/  @P0 BRA `(.L_x_9) ;  /* 0x0000000000500947 */ /* 0x000fea0003800000 */
[----:B------:R-:W1:Y:S01]  /*0520*/  S2UR UR5, SR_CgaCtaId ;  /* 0x00000000000579c3 */ /* 0x000e620000008800 */
[----:B------:R-:W-:Y:S01]  /*0530*/  UMOV UR6, 0x400 ;  /* 0x0000040000067882 */ /* 0x000fe20000000000 */
[----:B------:R-:W-:Y:S01]  /*0540*/  UMOV UR4, 0x1 ;  /* 0x0000000100047882 */ /* 0x000fe20000000000 */
[----:B------:R-:W-:Y:S01]  /*0550*/  ELECT P0, URZ, PT ;  /* 0x0000000000ff782f */ /* 0x000fe20003800000 */
[----:B-1----:R-:W-:Y:S02]  /*0560*/  ULEA UR5, UR5, UR6, 0x18 ;  /* 0x0000000605057291 */ /* 0x002fe4000f8ec0ff */
[----:B------:R-:W-:-:S04]  /*0570*/  UIADD3 UR6, UPT, UPT, -UR4, 0x100000, URZ ;  /* 0x0010000004067890 */ /* 0x000fc8000fffe1ff */
[----:B------:R-:W-:Y:S02]  /*0580*/  USHF.L.U32 UR7, UR6, 0xb, URZ ;  /* 0x0000000b06077899 */ /* 0x000fe400080006ff */
[----:B------:R-:W-:Y:S01]  /*0590*/  USHF.L.U32 UR6, UR6, 0x1, URZ ;  /* 0x0000000106067899 */ /* 0x000fe200080006ff */
[----:B------:R-:W1:Y:S11]  /*05a0*/  FENCE.VIEW.ASYNC.S ;  /* 0x00000000000073c6 */ /* 0x000e760000000000 */
[----:B-1----:R1:W3:Y:S01]  /*05b0*/  SYNCS.EXCH.64 URZ, [UR5], UR6 ;  /* 0x0000000605ff75b2 */ /* 0x0022e20008000100 */
[----:B------:R1:W4:Y:S01]  /*05c0*/  SYNCS.EXCH.64 URZ, [UR5+0x28], UR6 ;  /* 0x0000280605ff75b2 */ /* 0x0003220008000100 */
[----:B------:R1:W1:Y:S01]  /*05d0*/  SYNCS.EXCH.64 URZ, [UR5+0x8], UR6 ;  /* 0x0000080605ff75b2 */ /* 0x0002620008000100 */
[----:B------:R1:W1:Y:S01]  /*05e0*/  SYNCS.EXCH.64 URZ, [UR5+0x30], UR6 ;  /* 0x0000300605ff75b2 */ /* 0x0002620008000100 */
[----:B------:R1:W1:Y:S01]  /*05f0*/  SYNCS.EXCH.64 URZ, [UR5+0x10], UR6 ;  /* 0x0000100605ff75b2 */ /* 0x0002620008000100 */
[----:B------:R1:W1:Y:S01]  /*0600*/  SYNCS.EXCH.64 URZ, [UR5+0x38], UR6 ;  /* 0x0000380605ff75b2 */ /* 0x0002620008000100 */
[----:B------:R1:W1:Y:S01]  /*0610*/  SYNCS.EXCH.64 URZ, [UR5+0x18], UR6 ;  /* 0x0000180605ff75b2 */ /* 0x0002620008000100 */
[----:B------:R1:W1:Y:S01]  /*0620*/  SYNCS.EXCH.64 URZ, [UR5+0x40], UR6 ;  /* 0x0000400605ff75b2 */ /* 0x0002620008000100 */
[----:B------:R1:W1:Y:S01]  /*0630*/  SYNCS.EXCH.64 URZ, [UR5+0x20], UR6 ;  /* 0x0000200605ff75b2 */ /* 0x0002620008000100 */
[----:B------:R1:W1:Y:S01]  /*0640*/  SYNCS.EXCH.64 URZ, [UR5+0x48], UR6 ;  /* 0x0000480605ff75b2 */ /* 0x0002620008000100 */
[----:B------:R-:W-:Y:S01]  /*0650*/  NOP ;  /* 0x0000000000007918 */ /* 0x000fe20000000000 */
.L_x_9:
[----:B------:R-:W2:Y:S01]  /*0660*/  SHFL.IDX PT, R2, R169, RZ, 0x1f ;  /* 0x00001fffa9027589 */ /* 0x000ea200000e0000 */
[----:B------:R-:W-:Y:S01]  /*0670*/  NOP ;  /* 0x0000000000007918 */ /* 0x000fe20000000000 */
[----:B--2---:R-:W-:-:S13]  /*0680*/  ISETP.NE.AND P0, PT, R2, 0x1, PT ;  /* 0x000000010200780c */ /* 0x004fda0003f05270 */
[----:B------:R-:W-:Y:S05]  /*0690*/  @P0 BRA `(.L_x_10) ;  /* 0x0000000000400947 */ /* 0x000fea0003800000 */
[----:B-1----:R-:W1:Y:S01]  /*06a0*/  S2UR UR6, SR_CgaCtaId ;  /* 0x00000000000679c3 */ /* 0x002e620000008800 */
[----:B------:R-:W-:Y:S01]  /*06b0*/  UMOV UR7, 0x400 ;  /* 0x0000040000077882 */ /* 0x000fe20000000000 */
[----:B------:R-:W-:Y:S01]  /*06c0*/  UMOV UR5, 0x20 ;  /* 0x0000002000057882 */ /* 0x000fe20000000000 */
[----:B------:R-:W-:Y:S01]  /*06d0*/  UMOV UR4, 0x80 ;  /* 0x0000008000047882 */ /* 0x000fe20000000000 */
[----:B------:R-:W-:-:S04]  /*06e0*/  UIADD3 UR10, UPT, UPT, -UR5, 0x100000, URZ ;  /* 0x00100000050a7890 */ /* 0x000fc8000fffe1ff */
[----:B------:R-:W-:Y:S02]  /*06f0*/  USHF.L.U32 UR11, UR10, 0xb, URZ ;  /* 0x0000000b0a0b7899 */ /* 0x000fe400080006ff */
[----:B------:R-:W-:Y:S02]  /*0700*/  USHF.L.U32 UR10, UR10, 0x1, URZ ;  /* 0x000000010a0a7899 */ /* 0x000fe400080006ff */
[----:B------:R-:W-:-:S04]  /*0710*/  UIADD3 UR4, UPT, UPT, -UR4, 0x100000, URZ ;  /* 0x0010000004047890 */ /* 0x000fc8000fffe1ff */
[----:B------:R-:W-:Y:S02]  /*0720*/  USHF.L.U32 UR5, UR4, 0xb, URZ ;  /* 0x0000000b04057899 */ /* 0x000fe400080006ff */
[----:B------:R-:W-:Y:S01]  /*0730*/  USHF.L.U32 UR4, UR4, 0x1, URZ ;  /* 0x0000000104047899 */ /* 0x000fe200080006ff */
[----:B------:R-:W-:Y:S01]  /*0740*/  ELECT P0, URZ, PT ;  /* 0x0000000000ff782f */ /* 0x000fe20003800000 */
[----:B-1----:R-:W-:Y:S01]  /*0750*/  ULEA UR6, UR6, UR7, 0x18 ;  /* 0x0000000706067291 */ /* 0x002fe2000f8ec0ff */
[----:B------:R-:W1:Y:S11]  /*0760*/  FENCE.VIEW.ASYNC.S ;  /* 0x00000000000073c6 */ /* 0x000e760000000000 */
[----:B-1----:R2:W1:Y:S01]  /*0770*/  SYNCS.EXCH.64 URZ, [UR6+0x50], UR10 ;  /* 0x0000500a06ff75b2 */ /* 0x0024620008000100 */
[----:B------:R2:W1:Y:S02]  /*0780*/  SYNCS.EXCH.64 URZ, [UR6+0x58], UR4 ;  /* 0x0000580406ff75b2 */ /* 0x0004640008000100 */
[----:B--2---:R-:W-:Y:S01]  /*0790*/  NOP ;  /* 0x0000000000007918 */ /* 0x004fe20000000000 */
.L_x_10:
[----:B------:R-:W2:Y:S01]  /*07a0*/  SHFL.IDX PT, R2, R169, RZ, 0x1f ;  /* 0x00001fffa9027589 */ /* 0x000ea200000e0000 */
[----:B------:R-:W-:Y:S01]  /*07b0*/  NOP ;  /* 0x0000000000007918 */ /* 0x000fe20000000000 */
[----:B--2---:R-:W-:-:S13]  /*07c0*/  ISETP.NE.AND P0, PT, R2, 0x3, PT ;  /* 0x000000030200780c */ /* 0x004fda0003f05270 */
[----:B------:R-:W-:Y:S05]  /*07d0*/  @P0 BRA `(.L_x_11) ;  /* 0x0000000000300947 */ /* 0x000fea0003800000 */
[----:B-1----:R-:W1:Y:S01]  /*07e0*/  S2UR UR5, SR_CgaCtaId ;  /* 0x00000000000579c3 */ /* 0x002e620000008800 */
        /* <DEDUP_REMOVED lines=8> */
[----:B-1----:R2:W1:Y:S01]  /*0870*/  SYNCS.EXCH.64 URZ, [UR5+0x60], UR6 ;  /* 0x0000600605ff75b2 */ /* 0x0024620008000100 */
[----:B------:R2:W1:Y:S02]  /*0880*/  SYNCS.EXCH.64 URZ, [UR5+0x68], UR6 ;  /* 0x0000680605ff75b2 */ /* 0x0004640008000100 */
[----:B--2---:R-:W-:Y:S01]  /*0890*/  NOP ;  /* 0x0000000000007918 */ /* 0x004fe20000000000 */
.L_x_11:
[----:B------:R-:W2:Y:S01]  /*08a0*/  SHFL.IDX PT, R2, R169, RZ, 0x1f ;  /* 0x00001fffa9027589 */ /* 0x000ea200000e0000 */
[----:B------:R-:W-:Y:S01]  /*08b0*/  NOP ;  /* 0x0000000000007918 */ /* 0x000fe20000000000 */
[----:B--2---:R-:W-:-:S13]  /*08c0*/  ISETP.NE.AND P0, PT, R2, 0x4, PT ;  /* 0x000000040200780c */ /* 0x004fda0003f05270 */
[----:B------:R-:W-:Y:S05]  /*08d0*/  @P0 BRA `(.L_x_12) ;  /* 0x00000000004c0947 */ /* 0x000fea0003800000 */
[----:B-1----:R-:W1:Y:S01]  /*08e0*/  S2UR UR5, SR_CgaCtaId ;  /* 0x00000000000579c3 */ /* 0x002e620000008800 */
[----:B------:R-:W-:Y:S01]  /*08f0*/  UMOV UR7, 0x100 ;  /* 0x0000010000077882 */ /* 0x000fe20000000000 */
[----:B------:R-:W-:Y:S01]  /*0900*/  UMOV UR6, 0x400 ;  /* 0x0000040000067882 */ /* 0x000fe20000000000 */
[----:B------:R-:W-:Y:S01]  /*0910*/  USEL UR7, UR7, 0xe0, UP2 ;  /* 0x000000e007077887 */ /* 0x000fe20009000000 */
[----:B------:R-:W-:Y:S01]  /*0920*/  UMOV UR4, 0x1 ;  /* 0x0000000100047882 */ /* 0x000fe20000000000 */
[----:B------:R-:W-:Y:S01]  /*0930*/  ELECT P0, URZ, PT ;  /* 0x0000000000ff782f */ /* 0x000fe20003800000 */
[----:B------:R-:W-:-:S04]  /*0940*/  UIADD3 UR10, UPT, UPT, -UR4, 0x100000, URZ ;  /* 0x00100000040a7890 */ /* 0x000fc8000fffe1ff */
[----:B------:R-:W-:Y:S02]  /*0950*/  USHF.L.U32 UR11, UR10, 0xb, URZ ;  /* 0x0000000b0a0b7899 */ /* 0x000fe400080006ff */
[----:B------:R-:W-:Y:S02]  /*0960*/  USHF.L.U32 UR10, UR10, 0x1, URZ ;  /* 0x000000010a0a7899 */ /* 0x000fe400080006ff */
[----:B-1----:R-:W-:Y:S02]  /*0970*/  ULEA UR5, UR5, UR6, 0x18 ;  /* 0x0000000605057291 */ /* 0x002fe4000f8ec0ff */
[----:B------:R-:W-:-:S04]  /*0980*/  UIADD3 UR6, UPT, UPT, -UR7, 0x100000, URZ ;  /* 0x0010000007067890 */ /* 0x000fc8000fffe1ff */
[----:B------:R-:W-:Y:S02]  /*0990*/  USHF.L.U32 UR7, UR6, 0xb, URZ ;  /* 0x0000000b06077899 */ /* 0x000fe400080006ff */
[----:B------:R-:W-:Y:S01]  /*09a0*/  USHF.L.U32 UR6, UR6, 0x1, URZ ;  /* 0x0000000106067899 */ /* 0x000fe200080006ff */
[----:B------:R-:W1:Y:S03]  /*09b0*/  FENCE.VIEW.ASYNC.S ;  /* 0x00000000000073c6 */ /* 0x000e660000000000 */
[----:B-1----:R2:W1:Y:S08]  /*09c0*/  SYNCS.EXCH.64 URZ, [UR5+0x70], UR10 ;  /* 0x0000700a05ff75b2 */ /* 0x0024700008000100 */
[----:B------:R2:W1:Y:S01]  /*09d0*/  SYNCS.EXCH.64 URZ, [UR5+0x80], UR6 ;  /* 0x0000800605ff75b2 */ /* 0x0004620008000100 */
[----:B------:R2:W1:Y:S01]  /*09e0*/  SYNCS.EXCH.64 URZ, [UR5+0x78], UR10 ;  /* 0x0000780a05ff75b2 */ /* 0x0004620008000100 */
[----:B------:R2:W1:Y:S02]  /*09f0*/  SYNCS.EXCH.64 URZ, [UR5+0x88], UR6 ;  /* 0x0000880605ff75b2 */ /* 0x0004640008000100 */
[----:B--2---:R-:W-:Y:S01]  /*0a00*/  NOP ;  /* 0x0000000000007918 */ /* 0x004fe20000000000 */
.L_x_12:
        /* <DEDUP_REMOVED lines=18> */
[----:B------:R2:W1:Y:S01]  /*0b30*/  SYNCS.EXCH.64 URZ, [UR6+0xb0], UR4 ;  /* 0x0000b00406ff75b2 */ /* 0x0004620008000100 */
[----:B------:R2:W1:Y:S01]  /*0b40*/  SYNCS.EXCH.64 URZ, [UR6+0x98], UR10 ;  /* 0x0000980a06ff75b2 */ /* 0x0004620008000100 */
[----:B------:R2:W1:Y:S01]  /*0b50*/  SYNCS.EXCH.64 URZ, [UR6+0xb8], UR4 ;  /* 0x0000b80406ff75b2 */ /* 0x0004620008000100 */
[----:B------:R2:W1:Y:S01]  /*0b60*/  SYNCS.EXCH.64 URZ, [UR6+0xa0], UR10 ;  /* 0x0000a00a06ff75b2 */ /* 0x0004620008000100 */
[----:B------:R2:W1:Y:S01]  /*0b70*/  SYNCS.EXCH.64 URZ, [UR6+0xc0], UR4 ;  /* 0x0000c00406ff75b2 */ /* 0x0004620008000100 */
[----:B------:R2:W1:Y:S01]  /*0b80*/  SYNCS.EXCH.64 URZ, [UR6+0xa8], UR10 ;  /* 0x0000a80a06ff75b2 */ /* 0x0004620008000100 */
[----:B------:R2:W1:Y:S02]  /*0b90*/  SYNCS.EXCH.64 URZ, [UR6+0xc8], UR4 ;  /* 0x0000c80406ff75b2 */ /* 0x0004640008000100 */
[----:B--2---:R-:W-:Y:S01]  /*0ba0*/  NOP ;  /* 0x0000000000007918 */ /* 0x004fe20000000000 */
.L_x_13:
        /* <DEDUP_REMOVED lines=14> */
[----:B------:R2:W1:Y:S01]  /*0c90*/  SYNCS.EXCH.64 URZ, [UR5+0xe0], UR6 ;  /* 0x0000e00605ff75b2 */ /* 0x0004620008000100 */
[----:B------:R2:W1:Y:S01]  /*0ca0*/  SYNCS.EXCH.64 URZ, [UR5+0xd8], UR6 ;  /* 0x0000d80605ff75b2 */ /* 0x0004620008000100 */
[----:B------:R2:W1:Y:S02]  /*0cb0*/  SYNCS.EXCH.64 URZ, [UR5+0xe8], UR6 ;  /* 0x0000e80605ff75b2 */ /* 0x0004640008000100 */
[----:B--2---:R-:W-:Y:S01]  /*0cc0*/  NOP ;  /* 0x0000000000007918 */ /* 0x004fe20000000000 */
.L_x_14:
[----:B-1----:R-:W1:Y:S01]  /*0cd0*/  S2UR UR5, SR_CTAID.X ;  /* 0x00000000000579c3 */ /* 0x002e620000002500 */
[----:B------:R-:W-:-:S05]  /*0ce0*/  CS2R.32 R165, SR_CgaSize ;  /* 0x0000000000a57805 */ /* 0x000fca0000008a00 */
[----:B------:R-:W-:-:S05]  /*0cf0*/  IMAD R165, R165, -0xa0, RZ ;  /* 0xffffff60a5a57824 */ /* 0x000fca00078e02ff */
[----:B------:R-:W-:-:S14]  /*0d00*/  R2UR UR7, R165 ;  /* 0x00000000a50772ca */ /* 0x000fdc00000e0000 */
[----:B------:R-:W2:Y:S01]  /*0d10*/  LDCU UR7, c[0x0][UR7+0x2b0] ;  /* 0x00005600070777ac */ /* 0x000ea20008000800 */
[----:B------:R-:W-:Y:S01]  /*0d20*/  NOP ;  /* 0x0000000000007918 */ /* 0x000fe20000000000 */
[----:B------:R-:W-:-:S05]  /*0d30*/  CS2R.32 R165, SR_CgaSize ;  /* 0x0000000000a57805 */ /* 0x000fca0000008a00 */
[----:B------:R-:W-:-:S05]  /*0d40*/  IMAD R165, R165, -0xa0, RZ ;  /* 0xffffff60a5a57824 */ /* 0x000fca00078e02ff */
[----:B------:R-:W-:-:S14]  /*0d50*/  R2UR UR6, R165 ;  /* 0x00000000a50672ca */ /* 0x000fdc00000e0000 */
[----:B------:R-:W3:Y:S01]  /*0d60*/  LDCU UR6, c[0x0][UR6+0x2b4] ;  /* 0x00005680060677ac */ /* 0x000ee20008000800 */
[----:B------:R-:W4:Y:S08]  /*0d70*/  S2UR UR4, SR_CTAID.Y ;  /* 0x00000000000479c3 */ /* 0x000f300000002600 */
[----:B------:R-:W3:Y:S01]  /*0d80*/  LDC R9, c[0x0][0xb24] ;  /* 0x0002c900ff097b82 */ /* 0x000ee20000000800 */
[----:B-1----:R-:W-:-:S02]  /*0d90*/  I2FP.F32.U32 R5, UR5 ;  /* 0x0000000500057c45 */ /* 0x002fc40008201000 */
[----:B------:R-:W-:-:S05]  /*0da0*/  CS2R.32 R3, SR_CgaSize ;  /* 0x0000000000037805 */ /* 0x000fca0000008a00 */
[----:B------:R-:W-:-:S06]  /*0db0*/  IMAD R3, R3, -0xa0, RZ ;  /* 0xffffff6003037824 */ /* 0x000fcc00078e02ff */
[----:B------:R-:W1:Y:S01]  /*0dc0*/  LDC R3, c[0x0][R3+0x2a0] ;  /* 0x0000a80003037b82 */ /* 0x000e620000000800 */
[----:B------:R-:W-:Y:S01]  /*0dd0*/  MOV R165, UR5 ;  /* 0x0000000500a57c02 */ /* 0x000fe20008000f00 */
[----:B--2---:R-:W-:Y:S01]  /*0de0*/  FMUL R5, R5, UR7 ;  /* 0x0000000705057c20 */ /* 0x004fe20008400000 */
[----:B----4-:R-:W-:Y:S02]  /*0df0*/  I2FP.F32.U32 R4, UR4 ;  /* 0x0000000400047c45 */ /* 0x010fe40008201000 */
[----:B------:R-:W-:-:S05]  /*0e00*/  CS2R.32 R2, SR_CgaSize ;  /* 0x0000000000027805 */ /* 0x000fca0000008a00 */
[----:B------:R-:W-:-:S06]  /*0e10*/  IMAD R2, R2, -0xa0, RZ ;  /* 0xffffff6002027824 */ /* 0x000fcc00078e02ff */
[----:B------:R-:W2:Y:S01]  /*0e20*/  LDC R2, c[0x0][R2+0x2a4] ;  /* 0x0000a90002027b82 */ /* 0x000ea20000000800 */
[----:B------:R-:W4:Y:S01]  /*0e30*/  F2I.U32.TRUNC.NTZ R154, R5 ;  /* 0x00000005009a7305 */ /* 0x000f22000020f000 */
[----:B------:R-:W-:Y:S01]  /*0e40*/  MOV R155, UR4 ;  /* 0x00000004009b7c02 */ /* 0x000fe20008000f00 */
[----:B---3--:R-:W-:-:S05]  /*0e50*/  FMUL R4, R4, UR6 ;  /* 0x0000000604047c20 */ /* 0x008fca0008400000 */
[----:B------:R-:W-:Y:S01]  /*0e60*/  BAR.SYNC.DEFER_BLOCKING 0x0 ;  /* 0x0000000000007b1d */ /* 0x000fe20000010000 */
[----:B------:R-:W-:-:S05]  /*0e70*/  ISETP.GE.AND P0, PT, R9, 0x1, PT ;  /* 0x000000010900780c */ /* 0x000fca0003f06270 */
[----:B------:R-:W3:Y:S02]  /*0e80*/  F2I.U32.TRUNC.NTZ R143, R4 ;  /* 0x00000004008f7305 */ /* 0x000ee4000020f000 */
[----:B------:R-:W2:Y:S01]  /*0e90*/  S2UR UR36, SR_CTAID.Z ;  /* 0x00000000002479c3 */ /* 0x000ea20000002700 */
[----:B----4-:R-:W-:-:S05]  /*0ea0*/  IADD3 R154, PT, PT, -R154, RZ, RZ ;  /* 0x000000ff9a9a7210 */ /* 0x010fca0007ffe1ff */
[----:B-1----:R-:W-:Y:S01]  /*0eb0*/  IMAD R154, R3, R154, UR5 ;  /* 0x00000005039a7e24 */ /* 0x002fe2000f8e029a */
[----:B---3--:R-:W-:-:S05]  /*0ec0*/  IADD3 R143, PT, PT, -R143, RZ, RZ ;  /* 0x000000ff8f8f7210 */ /* 0x008fca0007ffe1ff */
[----:B--2---:R-:W-:Y:S01]  /*0ed0*/  IMAD R143, R2, R143, UR4 ;  /* 0x00000004028f7e24 */ /* 0x004fe2000f8e028f */
[----:B------:R-:W-:Y:S06]  /*0ee0*/  @!P0 BRA `(.L_x_15) ;  /* 0x0000000000b88947 */ /* 0x000fec0003800000 */
[----:B------:R-:W1:Y:S01]  /*0ef0*/  LDC.64 R4, c[0x0][0xb18] ;  /* 0x0002c600ff047b82 */ /* 0x000e620000000a00 */
[----:B------:R-:W-:-:S07]  /*0f00*/  ISETP.NE.AND P0, PT, R9, 0x1, PT ;  /* 0x000000010900780c */ /* 0x000fce0003f05270 */
[----:B------:R-:W2:Y:S08]  /*0f10*/  LDC R10, c[0x0][0xb0c] ;  /* 0x0002c300ff0a7b82 */ /* 0x000eb00000000800 */
[----:B------:R-:W3:Y:S08]  /*0f20*/  LDC R11, c[0x0][0x370] ;  /* 0x0000dc00ff0b7b82 */ /* 0x000ef00000000800 */
[----:B------:R-:W4:Y:S01]  /*0f30*/  LDC R12, c[0x0][0x374] ;  /* 0x0000dd00ff0c7b82 */ /* 0x000f220000000800 */
[----:B-1----:R-:W-:-:S07]  /*0f40*/  ISETP.NE.AND P1, PT, R4, 0x1, PT ;  /* 0x000000010400780c */ /* 0x002fce0003f25270 */
[----:B------:R-:W3:Y:S01]  /*0f50*/  LDC.64 R6, c[0x0][0xb10] ;  /* 0x0002c400ff067b82 */ /* 0x000ee20000000a00 */
[----:B--2---:R-:W-:-:S07]  /*0f60*/  ISETP.NE.AND P2, PT, R10, 0x1, PT ;  /* 0x000000010a00780c */ /* 0x004fce0003f45270 */
[----:B------:R-:W1:Y:S08]  /*0f70*/  LDC R8, c[0x0][0xb20] ;  /* 0x0002c800ff087b82 */ /* 0x000e700000000800 */
[----:B------:R-:W2:Y:S01]  /*0f80*/  LDC.64 R2, c[0x0][0xb28] ;  /* 0x0002ca00ff027b82 */ /* 0x000ea20000000a00 */
[----:B----4-:R-:W-:-:S04]  /*0f90*/  IMAD.HI.U32 R13, R12, R5, RZ ;  /* 0x000000050c0d7227 */ /* 0x010fc800078e00ff */
[----:B------:R-:W-:-:S04]  /*0fa0*/  IMAD.HI.U32 R5, R155, R5, RZ ;  /* 0x000000059b057227 */ /* 0x000fc800078e00ff */
[----:B---3--:R-:W-:-:S04]  /*0fb0*/  IMAD.HI.U32 R14, R11, R6, RZ ;  /* 0x000000060b0e7227 */ /* 0x008fc800078e00ff */
[----:B------:R-:W-:Y:S01]  /*0fc0*/  IMAD.HI.U32 R16, R165, R6, RZ ;  /* 0x00000006a5107227 */ /* 0x000fe200078e00ff */
[-C--:B------:R-:W-:Y:S02]  /*0fd0*/  @P2 SHF.R.U32.HI R11, RZ, R7.reuse, R14 ;  /* 0x00000007ff0b2219 */ /* 0x080fe4000001160e */
[-C--:B-1----:R-:W-:Y:S02]  /*0fe0*/  @P1 SHF.R.U32.HI R12, RZ, R8.reuse, R13 ;  /* 0x00000008ff0c1219 */ /* 0x082fe4000001160d */
[----:B------:R-:W-:Y:S02]  /*0ff0*/  SHF.R.U32.HI R8, RZ, R8, R5 ;  /* 0x00000008ff087219 */ /* 0x000fe40000011605 */
[----:B------:R-:W-:Y:S02]  /*1000*/  SHF.R.U32.HI R16, RZ, R7, R16 ;  /* 0x00000007ff107219 */ /* 0x000fe40000011610 */
[----:B------:R-:W-:Y:S01]  /*1010*/  SEL R5, R155, R8, !P1 ;  /* 0x000000089b057207 */ /* 0x000fe20004800000 */
[----:B--2---:R-:W-:Y:S01]  /*1020*/  IMAD.HI.U32 R14, R12, R2, RZ ;  /* 0x000000020c0e7227 */ /* 0x004fe200078e00ff */
[----:B------:R-:W-:-:S03]  /*1030*/  SEL R7, R165, R16, !P2 ;  /* 0x00000010a5077207 */ /* 0x000fc60005000000 */
[----:B------:R-:W-:Y:S01]  /*1040*/  IMAD.HI.U32 R6, R11, R2, RZ ;  /* 0x000000020b067227 */ /* 0x000fe200078e00ff */
[----:B------:R-:W-:-:S04]  /*1050*/  @P0 SHF.R.U32.HI R12, RZ, R3, R14 ;  /* 0x00000003ff0c0219 */ /* 0x000fc8000001160e */
[----:B------:R-:W-:Y:S01]  /*1060*/  @P0 SHF.R.U32.HI R11, RZ, R3, R6 ;  /* 0x00000003ff0b0219 */ /* 0x000fe20000011606 */
[----:B------:R-:W-:-:S04]  /*1070*/  IMAD R12, R12, R9, RZ ;  /* 0x000000090c0c7224 */ /* 0x000fc800078e02ff */
[----:B------:R-:W-:Y:S01]  /*1080*/  IMAD R6, R11, R9, RZ ;  /* 0x000000090b067224 */ /* 0x000fe200078e02ff */
[----:B------:R-:W-:-:S04]  /*1090*/  ISETP.GE.AND P1, PT, R5, R12, PT ;  /* 0x0000000c0500720c */ /* 0x000fc80003f26270 */
[----:B------:R-:W-:Y:S01]  /*10a0*/  ISETP.GE.OR P1, PT, R7, R6, P1 ;  /* 0x000000060700720c */ /* 0x000fe20000f26670 */
[----:B------:R-:W-:-:S05]  /*10b0*/  IMAD.HI.U32 R6, R5, R2, RZ ;  /* 0x0000000205067227 */ /* 0x000fca00078e00ff */
[----:B------:R-:W-:-:S04]  /*10c0*/  SHF.R.U32.HI R6, RZ, R3, R6 ;  /* 0x00000003ff067219 */ /* 0x000fc80000011606 */
[----:B------:R-:W-:-:S03]  /*10d0*/  SEL R6, R5, R6, !P0 ;  /* 0x0000000605067207 */ /* 0x000fc60004000000 */
[----:B------:R-:W-:Y:S01]  /*10e0*/  @!P1 IMAD.HI.U32 R8, R7, R2, RZ ;  /* 0x0000000207089227 */ /* 0x000fe200078e00ff */
[----:B------:R-:W-:-:S04]  /*10f0*/  IADD3 R2, PT, PT, -R6, RZ, RZ ;  /* 0x000000ff06027210 */ /* 0x000fc80007ffe1ff */
[----:B------:R-:W-:Y:S01]  /*1100*/  @!P1 SHF.R.U32.HI R8, RZ, R3, R8 ;  /* 0x00000003ff089219 */ /* 0x000fe20000011608 */
[----:B------:R-:W-:-:S03]  /*1110*/  IMAD R2, R9, R2, R5 ;  /* 0x0000000209027224 */ /* 0x000fc600078e0205 */
[----:B------:R-:W-:Y:S02]  /*1120*/  @!P1 SEL R3, R7, R8, !P0 ;  /* 0x0000000807039207 */ /* 0x000fe40004000000 */
[----:B------:R-:W-:-:S03]  /*1130*/  IADD3 R8, PT, PT, -R5, RZ, RZ ;  /* 0x000000ff05087210 */ /* 0x000fc60007ffe1ff */
[--C-:B------:R-:W-:Y:S02]  /*1140*/  @!P1 IMAD.IADD R6, R6, 0x1, -R3.reuse ;  /* 0x0000000106069824 */ /* 0x100fe400078e0a03 */
[----:B------:R-:W-:Y:S01]  /*1150*/  @!P1 IMAD R3, R2, R11, R3 ;  /* 0x0000000b02039224 */ /* 0x000fe200078e0203 */
[----:B------:R-:W-:Y:S01]  /*1160*/  IADD3 R2, PT, PT, -R7, RZ, RZ ;  /* 0x000000ff07027210 */ /* 0x000fe20007ffe1ff */
[----:B------:R-:W-:Y:S02]  /*1170*/  @!P1 IMAD R5, R6, R9, R7 ;  /* 0x0000000906059224 */ /* 0x000fe400078e0207 */
[----:B------:R-:W-:Y:S02]  /*1180*/  IMAD R8, R4, R8, R155 ;  /* 0x0000000804087224 */ /* 0x000fe400078e029b */
[----:B------:R-:W-:Y:S02]  /*1190*/  @!P1 IMAD.MOV.U32 R7, RZ, RZ, R3 ;  /* 0x000000ffff079224 */ /* 0x000fe400078e0003 */
[----:B------:R-:W-:-:S02]  /*11a0*/  IMAD R2, R10, R2, R165 ;  /* 0x000000020a027224 */ /* 0x000fc400078e02a5 */
[----:B------:R-:W-:Y:S02]  /*11b0*/  IMAD R155, R5, R4, R8 ;  /* 0x00000004059b7224 */ /* 0x000fe400078e0208 */
[----:B------:R-:W-:Y:S02]  /*11c0*/  IMAD R165, R7, R10, R2 ;  /* 0x0000000a07a57224 */ /* 0x000fe400078e0202 */
.L_x_15:
[----:B------:R-:W1:Y:S01]  /*11d0*/  LDCU UR4, c[0x0][0xb30] ;  /* 0x00016600ff0477ac */ /* 0x000e620008000800 */
[----:B------:R-:W2:Y:S08]  /*11e0*/  S2UR UR37, SR_CgaCtaId ;  /* 0x00000000002579c3 */ /* 0x000eb00000008800 */
[----:B------:R-:W3:Y:S01]  /*11f0*/  LDC R72, c[0x0][0xb24] ;  /* 0x0002c900ff487b82 */ /* 0x000ee20000000800 */
[----:B-1----:R-:W-:-:S09]  /*1200*/  UISETP.NE.AND UP1, UPT, UR4, 0x1, UPT ;  /* 0x000000010400788c */ /* 0x002fd2000bf25270 */
[----:B--2---:R-:W-:Y:S05]  /*1210*/  BRA.U UP1, `(.L_x_16) ;  /* 0x0000000101407547 */ /* 0x004fea000b800000 */
[----:B------:R-:W1:Y:S08]  /*1220*/  LDC.64 R4, c[0x0][0xb10] ;  /* 0x0002c400ff047b82 */ /* 0x000e700000000a00 */
[----:B------:R-:W2:Y:S08]  /*1230*/  LDC.64 R2, c[0x0][0xb18] ;  /* 0x0002c600ff027b82 */ /* 0x000eb00000000a00 */
[----:B------:R-:W4:Y:S08]  /*1240*/  LDC R6, c[0x0][0xb20] ;  /* 0x0002c800ff067b82 */ /* 0x000f300000000800 */
[----:B------:R-:W3:Y:S01]  /*1250*/  LDC R8, c[0x0][0xb0c] ;  /* 0x0002c300ff087b82 */ /* 0x000ee20000000800 */
[----:B-1----:R-:W-:-:S05]  /*1260*/  IMAD.HI.U32 R4, R165, R4, RZ ;  /* 0x00000004a5047227 */ /* 0x002fca00078e00ff */
[----:B------:R-:W-:Y:S01]  /*1270*/  SHF.R.U32.HI R4, RZ, R5, R4 ;  /* 0x00000005ff047219 */ /* 0x000fe20000011604 */
[----:B--2---:R-:W-:Y:S01]  /*1280*/  IMAD.HI.U32 R3, R155, R3, RZ ;  /* 0x000000039b037227 */ /* 0x004fe200078e00ff */
[----:B------:R-:W-:-:S04]  /*1290*/  ISETP.NE.AND P0, PT, R2, 0x1, PT ;  /* 0x000000010200780c */ /* 0x000fc80003f05270 */
[----:B----4-:R-:W-:-:S04]  /*12a0*/  SHF.R.U32.HI R6, RZ, R6, R3 ;  /* 0x00000006ff067219 */ /* 0x010fc80000011603 */
[----:B------:R-:W-:Y:S02]  /*12b0*/  SEL R3, R155, R6, !P0 ;  /* 0x000000069b037207 */ /* 0x000fe40004000000 */
[----:B---3--:R-:W-:-:S04]  /*12c0*/  ISETP.NE.AND P1, PT, R8, 0x1, PT ;  /* 0x000000010800780c */ /* 0x008fc80003f25270 */
[----:B------:R-:W-:-:S05]  /*12d0*/  SEL R4, R165, R4, !P1 ;  /* 0x00000004a5047207 */ /* 0x000fca0004800000 */
[----:B------:R-:W-:Y:S02]  /*12e0*/  IMAD.IADD R5, R3, 0x1, -R4 ;  /* 0x0000000103057824 */ /* 0x000fe400078e0a04 */
[----:B------:R-:W-:Y:S02]  /*12f0*/  IMAD.IADD R3, R4, 0x1, -R3 ;  /* 0x0000000104037824 */ /* 0x000fe400078e0a03 */
[----:B------:R-:W-:Y:S02]  /*1300*/  IMAD R165, R5, R8, R165 ;  /* 0x0000000805a57224 */ /* 0x000fe400078e02a5 */
[----:B------:R-:W-:-:S07]  /*1310*/  IMAD R155, R3, R2, R155 ;  /* 0x00000002039b7224 */ /* 0x000fce00078e029b */
.L_x_16:
[----:B------:R-:W-:Y:S01]  /*1320*/  BAR.SYNC.DEFER_BLOCKING 0x0 ;  /* 0x0000000000007b1d */ /* 0x000fe20000010000 */
[----:B------:R-:W-:Y:S01]  /*1330*/  UISETP.NE.AND UP1, UPT, UR8, 0x2, UPT ;  /* 0x000000020800788c */ /* 0x000fe2000bf25270 */
[----:B------:R-:W-:Y:S02]  /*1340*/  ISETP.NE.OR P5, PT, R0, 0x2, !P5 ;  /* 0x000000020000780c */ /* 0x000fe40006fa5670 */
[----:B------:R-:W-:-:S06]  /*1350*/  LOP3.LUT R2, R166, 0x1f, RZ, 0xc0, !PT ;  /* 0x0000001fa6027812 */ /* 0x000fcc00078ec0ff */
[----:B------:R-:W-:Y:S05]  /*1360*/  BRA.U UP1, `(.L_x_17) ;  /* 0x0000001101807547 */ /* 0x000fea000b800000 */
[----:B------:R-:W1:Y:S01]  /*1370*/  LDCU UR13, c[0x0][0x38c] ;  /* 0x00007180ff0d77ac */ /* 0x000e620008000800 */
[----:B------:R-:W2:Y:S01]  /*1380*/  LDC R9, c[0x0][0x370] ;  /* 0x0000dc00ff097b82 */ /* 0x000ea20000000800 */
[----:B------:R-:W-:Y:S01]  /*1390*/  PLOP3.LUT P1, PT, PT, PT, UP2, 0x80, 0x8 ;  /* 0x000000000008781c */ /* 0x000fe20003f2f028 */
[----:B------:R-:W-:Y:S01]  /*13a0*/  IMAD.MOV.U32 R15, RZ, RZ, 0x1 ;  /* 0x00000001ff0f7424 */ /* 0x000fe200078e00ff */
[----:B------:R-:W-:Y:S01]  /*13b0*/  ISETP.EQ.OR P4, PT, R2, RZ, P5 ;  /* 0x000000ff0200720c */ /* 0x000fe20002f82670 */
[----:B------:R-:W-:Y:S01]  /*13c0*/  IMAD.MOV.U32 R14, RZ, RZ, RZ ;  /* 0x000000ffff0e7224 */ /* 0x000fe200078e00ff */
[----:B------:R-:W-:Y:S02]  /*13d0*/  PLOP3.LUT P1, PT, P1, PT, PT, 0x8, 0x80 ;  /* 0x000000000080781c */ /* 0x000fe40000f2e170 */
[----:B------:R-:W-:Y:S01]  /*13e0*/  CS2R R12, SRZ ;  /* 0x00000000000c7805 */ /* 0x000fe2000001ff00 */
[----:B------:R-:W-:Y:S01]  /*13f0*/  IMAD.MOV.U32 R10, RZ, RZ, 0x1 ;  /* 0x00000001ff0a7424 */ /* 0x000fe200078e00ff */
[----:B------:R-:W4:Y:S01]  /*1400*/  LDC R0, c[0x0][0x374] ;  /* 0x0000dd00ff007b82 */ /* 0x000f220000000800 */
[----:B------:R-:W2:Y:S01]  /*1410*/  LDCU.64 UR22, c[0x0][0x348] ;  /* 0x00006900ff1677ac */ /* 0x000ea20008000a00 */
[----:B------:R-:W-:Y:S01]  /*1420*/  UMOV UR6, URZ ;  /* 0x000000ff00067c82 */ /* 0x000fe20008000000 */
[----:B-1----:R-:W-:-:S04]  /*1430*/  UIADD3 UR5, UPT, UPT, UR13, 0x7f, URZ ;  /* 0x0000007f0d057890 */ /* 0x002fc8000fffe0ff */
[----:B------:R-:W-:-:S04]  /*1440*/  USHF.R.S32.HI UR4, URZ, 0x1f, UR5 ;  /* 0x0000001fff047899 */ /* 0x000fc80008011405 */
[----:B------:R-:W-:-:S04]  /*1450*/  ULEA.HI UR4, UR4, UR5, URZ, 0x7 ;  /* 0x0000000504047291 */ /* 0x000fc8000f8f38ff */
[----:B------:R-:W-:Y:S02]  /*1460*/  USHF.R.S32.HI UR15, URZ, 0x7, UR4 ;  /* 0x00000007ff0f7899 */ /* 0x000fe40008011404 */
[----:B------:R-:W-:Y:S02]  /*1470*/  UIADD3 UR4, UPT, UPT, UR13, -0x1, URZ ;  /* 0xffffffff0d047890 */ /* 0x000fe4000fffe0ff */
[----:B------:R-:W-:Y:S02]  /*1480*/  UISETP.LT.U32.AND UP0, UPT, UR15, 0x5, UPT ;  /* 0x000000050f00788c */ /* 0x000fe4000bf01070 */
[----:B------:R-:W-:Y:S02]  /*1490*/  UISETP.GE.U32.AND UP1, UPT, UR4, -0xff, UPT ;  /* 0xffffff010400788c */ /* 0x000fe4000bf26070 */
[----:B------:R-:W-:Y:S02]  /*14a0*/  USEL UR14, UR15, 0x5, UP0 ;  /* 0x000000050f0e7887 */ /* 0x000fe40008000000 */
[----:B------:R-:W-:-:S02]  /*14b0*/  UIADD3 UR13, UPT, UPT, UR13, 0xfe, URZ ;  /* 0x000000fe0d0d7890 */ /* 0x000fc4000fffe0ff */
[----:B------:R-:W-:Y:S02]  /*14c0*/  UIADD3 UR5, UPT, UPT, UR14, -0x1, URZ ;  /* 0xffffffff0e057890 */ /* 0x000fe4000fffe0ff */
[----:B------:R-:W-:-:S03]  /*14d0*/  UIADD3 UR7, UPT, UPT, UR15, -UR14, URZ ;  /* 0x8000000e0f077290 */ /* 0x000fc6000fffe0ff */
[----:B------:R-:W-:-:S04]  /*14e0*/  @UP1 UIADD3 UR5, UPT, UPT, UR14, URZ, URZ ;  /* 0x000000ff0e051290 */ /* 0x000fc8000fffe0ff */
[----:B--2---:R-:W-:-:S12]  /*14f0*/  UIADD3 UR5, UPT, UPT, UR5, 0x1, URZ ;  /* 0x0000000105057890 */ /* 0x004fd8000fffe0ff */
.L_x_35:
[----:B------:R-:W-:Y:S01]  /*1500*/  UISETP.NE.AND UP0, UPT, UR37, URZ, UPT ;  /* 0x000000ff2500728c */ /* 0x000fe2000bf05270 */
[----:B------:R-:W1:Y:S08]  /*1510*/  S2UR UR37, SR_CgaCtaId ;  /* 0x00000000002579c3 */ /* 0x000e700000008800 */
[----:B------:R-:W-:Y:S05]  /*1520*/  BRA.U UP0, `(.L_x_18) ;  /* 0x0000000100347547 */ /* 0x000fea000b800000 */
[----:B------:R-:W2:Y:S01]  /*1530*/  S2R R2, SR_CgaCtaId ;  /* 0x0000000000027919 */ /* 0x000ea20000008800 */
[----:B------:R-:W-:-:S04]  /*1540*/  MOV R3, 0x400 ;  /* 0x0000040000037802 */ /* 0x000fc80000000f00 */
[----:B--2---:R-:W-:Y:S02]  /*1550*/  LEA R3, R2, R3, 0x18 ;  /* 0x0000000302037211 */ /* 0x004fe400078ec0ff */
[----:B------:R-:W-:-:S03]  /*1560*/  SHF.L.U32 R2, R10, 0x1f, RZ ;  /* 0x0000001f0a027819 */ /* 0x000fc600000006ff */
[----:B------:R-:W-:-:S04]  /*1570*/  IMAD R3, R12, 0x8, R3 ;  /* 0x000000080c037824 */ /* 0x000fc800078e0203 */
[----:B------:R-:W2:Y:S02]  /*1580*/  SYNCS.PHASECHK.TRANS64.TRYWAIT P0, [R3+URZ+0xe0], R2 ;  /* 0x0000e002030075a7 */ /* 0x000ea400080011ff */
[----:B--2---:R-:W-:Y:S05]  /*1590*/  @!P0 BRA `(.L_x_19) ;  /* 0x0000005400148947 */ /* 0x004fea0003800000 */
.L_x_96:
[----:B------:R-:W-:Y:S01]  /*15a0*/  VIADD R12, R12, 0x1 ;  /* 0x000000010c0c7836 */ /* 0x000fe20000000000 */
[----:B------:R2:W-:Y:S04]  /*15b0*/  SYNCS.ARRIVE.TRANS64.A1T0 RZ, [R3+URZ+0xd0], RZ ;  /* 0x0000d0ff03ff79a7 */ /* 0x0005e800081000ff */
[----:B------:R-:W-:-:S04]  /*15c0*/  ISETP.NE.AND P0, PT, R12, 0x2, PT ;  /* 0x000000020c00780c */ /* 0x000fc80003f05270 */
[----:B------:R-:W-:Y:S02]  /*15d0*/  SEL R12, R12, RZ, P0 ;  /* 0x000000ff0c0c7207 */ /* 0x000fe40000000000 */
[----:B--2---:R-:W-:-:S04]  /*15e0*/  SEL R3, RZ, 0x1, P0 ;  /* 0x00000001ff037807 */ /* 0x004fc80000000000 */
[----:B------:R-:W-:-:S07]  /*15f0*/  LOP3.LUT R10, R10, R3, RZ, 0x3c, !PT ;  /* 0x000000030a0a7212 */ /* 0x000fce00078e3cff */
.L_x_18:
[----:B------:R-:W-:Y:S01]  /*1600*/  UMOV UR4, 0x400 ;  /* 0x0000040000047882 */ /* 0x000fe20000000000 */
[----:B------:R-:W-:Y:S01]  /*1610*/  SHF.L.U32 R2, R15, 0x1f, RZ ;  /* 0x0000001f0f027819 */ /* 0x000fe200000006ff */
[----:B-1----:R-:W-:Y:S01]  /*1620*/  ULEA UR4, UR37, UR4, 0x18 ;  /* 0x0000000425047291 */ /* 0x002fe2000f8ec0ff */
[----:B------:R-:W-:Y:S01]  /*1630*/  R2UR UR35, R165 ;  /* 0x00000000a52372ca */ /* 0x000fe200000e0000 */
[----:B------:R-:W-:Y:S01]  /*1640*/  UISETP.GE.U32.AND UP0, UPT, UR13, 0xff, UPT ;  /* 0x000000ff0d00788c */ /* 0x000fe2000bf06070 */
[----:B------:R-:W-:Y:S01]  /*1650*/  R2UR UR11, R155 ;  /* 0x000000009b0b72ca */ /* 0x000fe200000e0000 */
[----:B------:R-:W-:Y:S01]  /*1660*/  ULEA UR8, UR6, UR4, 0x3 ;  /* 0x0000000406087291 */ /* 0x000fe2000f8e18ff */
[----:B------:R-:W-:-:S08]  /*1670*/  UMOV UR24, URZ ;  /* 0x000000ff00187c82 */ /* 0x000fd00008000000 */
[----:B------:R1:W2:Y:S01]  /*1680*/  SYNCS.PHASECHK.TRANS64.TRYWAIT P0, [UR8+0x28], R2 ;  /* 0x00002802ff0075a7 */ /* 0x0002a20008001108 */
[----:B------:R-:W-:Y:S02]  /*1690*/  USHF.L.U32 UR35, UR35, 0x7, URZ ;  /* 0x0000000723237899 */ /* 0x000fe400080006ff */
[----:B------:R-:W-:Y:S01]  /*16a0*/  USHF.L.U32 UR11, UR11, 0x6, URZ ;  /* 0x000000060b0b7899 */ /* 0x000fe200080006ff */
[----:B------:R-:W-:Y:S11]  /*16b0*/  BRA.U !UP0, `(.L_x_20) ;  /* 0x0000000108a87547 */ /* 0x000ff6000b800000 */
[----:B------:R-:W-:Y:S01]  /*16c0*/  UMOV UR16, URZ ;  /* 0x000000ff00107c82 */ /* 0x000fe20008000000 */
[----:B------:R-:W-:-:S05]  /*16d0*/  UMOV UR17, UR6 ;  /* 0x0000000600117c82 */ /* 0x000fca0008000000 */
.L_x_25:
[----:B-1----:R-:W-:Y:S01]  /*16e0*/  ULEA UR33, UR17, UR4, 0x3 ;  /* 0x0000000411217291 */ /* 0x002fe2000f8e18ff */
[----:B--2---:R-:W-:Y:S01]  /*16f0*/  @!P5 MOV R3, 0x6000 ;  /* 0x000060000003d802 */ /* 0x004fe20000000f00 */
[----:B--2---:R-:W-:Y:S10]  /*1700*/  @P0 BRA `(.L_x_21) ;  /* 0x00000000000c0947 */ /* 0x004ff40003800000 */
[----:B------:R-:W-:-:S04]  /*1710*/  SHF.L.U32 R5, R15, 0x1f, RZ ;  /* 0x0000001f0f057819 */ /* 0x000fc800000006ff */
[----:B------:R-:W2:Y:S02]  /*1720*/  SYNCS.PHASECHK.TRANS64.TRYWAIT P0, [UR33+0x28], R5 ;  /* 0x00002805ff0075a7 */ /* 0x000ea40008001121 */
[----:B--2---:R-:W-:Y:S05]  /*1730*/  @!P0 BRA `(.L_x_22) ;  /* 0x0000005000c08947 */ /* 0x004fea0003800000 */
.L_x_21:
[----:B------:R2:W-:Y:S01]  /*1740*/  @!P5 SYNCS.ARRIVE.TRANS64 RZ, [UR33], R3 ;  /* 0x00000003ffffd9a7 */ /* 0x0005e20008000021 */
[----:B------:R-:W-:Y:S04]  /*1750*/  BSSY.RECONVERGENT B0, `(.L_x_23) ;  /* 0x0000003000007945 */ /* 0x000fe80003800200 */
[----:B------:R-:W-:Y:S05]  /*1760*/  @P4 BRA `(.L_x_24) ;  /* 0x0000000000044947 */ /* 0x000fea0003800000 */
[----:B------:R-:W-:Y:S05]  /*1770*/  BPT.TRAP 0x1 ;  /* 0x000000040000795c */ /* 0x000fea0000300000 */
.L_x_24:
[----:B------:R-:W-:Y:S05]  /*1780*/  BSYNC.RECONVERGENT B0 ;  /* 0x0000000000007941 */ /* 0x000fea0003800200 */
.L_x_23:
[----:B------:R-:W-:Y:S02]  /*1790*/  UIADD3 UR6, UPT, UPT, UR17, 0x1, URZ ;  /* 0x0000000111067890 */ /* 0x000fe4000fffe0ff */
[----:B------:R-:W-:Y:S02]  /*17a0*/  ULEA UR32, UR17, UR4, 0xe ;  /* 0x0000000411207291 */ /* 0x000fe4000f8e70ff */
[----:B------:R-:W-:Y:S02]  /*17b0*/  UISETP.NE.AND UP0, UPT, UR6, 0x5, UPT ;  /* 0x000000050600788c */ /* 0x000fe4000bf05270 */
[----:B------:R-:W-:Y:S02]  /*17c0*/  UIADD3 UR26, UP1, UPT, UR22, 0x80, URZ ;  /* 0x00000080161a7890 */ /* 0x000fe4000ff3e0ff */
[----:B------:R-:W-:Y:S02]  /*17d0*/  USEL UR9, URZ, 0x1, UP0 ;  /* 0x00000001ff097887 */ /* 0x000fe40008000000 */
[----:B------:R-:W-:-:S02]  /*17e0*/  USEL UR6, UR6, URZ, UP0 ;  /* 0x000000ff06067287 */ /* 0x000fc40008000000 */
[----:B------:R-:W-:Y:S02]  /*17f0*/  UIADD3 UR20, UP0, UPT, UR22, 0x180, URZ ;  /* 0x0000018016147890 */ /* 0x000fe4000ff1e0ff */
[----:B------:R-:W-:Y:S01]  /*1800*/  ULEA UR8, UR6, UR4, 0x3 ;  /* 0x0000000406087291 */ /* 0x000fe2000f8e18ff */
[----:B------:R-:W-:Y:S01]  /*1810*/  LOP3.LUT R15, R15, UR9, RZ, 0x3c, !PT ;  /* 0x000000090f0f7c12 */ /* 0x000fe2000f8e3cff */
[----:B------:R-:W-:Y:S02]  /*1820*/  USHF.L.U32 UR34, UR16, 0x7, URZ ;  /* 0x0000000710227899 */ /* 0x000fe400080006ff */
[----:B------:R-:W-:Y:S01]  /*1830*/  UIADD3.X UR27, UPT, UPT, URZ, UR23, URZ, UP1, !UPT ;  /* 0x00000017ff1b7290 */ /* 0x000fe20008ffe4ff */
[----:B-1----:R-:W-:Y:S01]  /*1840*/  SHF.L.U32 R2, R15, 0x1f, RZ ;  /* 0x0000001f0f027819 */ /* 0x002fe200000006ff */
[----:B------:R-:W-:Y:S02]  /*1850*/  UIADD3 UR32, UPT, UPT, UR32, 0x4400, URZ ;  /* 0x0000440020207890 */ /* 0x000fe4000fffe0ff */
[----:B------:R-:W-:Y:S01]  /*1860*/  UIADD3.X UR21, UPT, UPT, URZ, UR23, URZ, UP0, !UPT ;  /* 0x00000017ff157290 */ /* 0x000fe200087fe4ff */
[----:B------:R1:W1:Y:S01]  /*1870*/  SYNCS.PHASECHK.TRANS64.TRYWAIT P0, [UR8+0x28], R2 ;  /* 0x00002802ff0075a7 */ /* 0x0002620008001108 */
[----:B------:R-:W-:Y:S01]  /*1880*/  ULEA UR8, UR17, UR4, 0xd ;  /* 0x0000000411087291 */ /* 0x000fe2000f8e68ff */
[----:B------:R-:W-:Y:S01]  /*1890*/  UMOV UR18, 0x0 ;  /* 0x0000000000127882 */ /* 0x000fe20000000000 */
[----:B------:R-:W-:-:S02]  /*18a0*/  UMOV UR19, 0x10000000 ;  /* 0x1000000000137882 */ /* 0x000fc40000000000 */
[----:B------:R-:W-:Y:S01]  /*18b0*/  UIADD3 UR8, UPT, UPT, UR8, 0x18400, URZ ;  /* 0x0001840008087890 */ /* 0x000fe2000fffe0ff */
[----:B------:R1:W-:Y:S01]  /*18c0*/  UTMALDG.3D [UR32], [UR26], desc[UR18] ;  /* 0x000012201a0075b4 */ /* 0x0003e20008011000 */
[----:B------:R-:W-:Y:S01]  /*18d0*/  UMOV UR12, UR36 ;  /* 0x00000024000c7c82 */ /* 0x000fe20008000000 */
[----:B------:R-:W-:Y:S01]  /*18e0*/  UMOV UR9, UR33 ;  /* 0x0000002100097c82 */ /* 0x000fe20008000000 */
[----:B------:R-:W-:Y:S01]  /*18f0*/  UMOV UR10, UR34 ;  /* 0x00000022000a7c82 */ /* 0x000fe20008000000 */
[----:B------:R-:W-:Y:S01]  /*1900*/  UIADD3 UR16, UPT, UPT, UR16, 0x1, URZ ;  /* 0x0000000110107890 */ /* 0x000fe2000fffe0ff */
[----:B------:R-:W-:Y:S01]  /*1910*/  UMOV UR24, UR5 ;  /* 0x0000000500187c82 */ /* 0x000fe20008000000 */
[----:B------:R-:W-:Y:S02]  /*1920*/  UMOV UR17, UR6 ;  /* 0x0000000600117c82 */ /* 0x000fe40008000000 */
[----:B------:R1:W-:Y:S01]  /*1930*/  UTMALDG.3D [UR8], [UR20], desc[UR18] ;  /* 0x00001208140075b4 */ /* 0x0003e20008011000 */
[----:B------:R-:W-:-:S09]  /*1940*/  UISETP.NE.AND UP0, UPT, UR16, UR5, UPT ;  /* 0x000000051000728c */ /* 0x000fd2000bf05270 */
[----:B------:R-:W-:Y:S05]  /*1950*/  BRA.U UP0, `(.L_x_25) ;  /* 0xfffffffd00607547 */ /* 0x000fea000b83ffff */
.L_x_20:
[----:B-1----:R-:W-:Y:S01]  /*1960*/  ULEA UR8, UR6, UR4, 0x3 ;  /* 0x0000000406087291 */ /* 0x002fe2000f8e18ff */
[----:B------:R-:W-:Y:S01]  /*1970*/  SHF.L.U32 R2, R15, 0x1f, RZ ;  /* 0x0000001f0f027819 */ /* 0x000fe200000006ff */
[----:B------:R-:W-:Y:S01]  /*1980*/  @!P1 SYNCS.ARRIVE.TRANS64.A1T0 RZ, [UR4+0x68], RZ ;  /* 0x000068ffffff99a7 */ /* 0x000fe20008100004 */
[----:B------:R-:W-:-:S06]  /*1990*/  UISETP.GT.AND UP0, UPT, UR15, UR14, UPT ;  /* 0x0000000e0f00728c */ /* 0x000fcc000bf04270 */
[----:B--2---:R1:W2:Y:S03]  /*19a0*/  SYNCS.PHASECHK.TRANS64.TRYWAIT P0, [UR8+0x28], R2 ;  /* 0x00002802ff0075a7 */ /* 0x0042a60008001108 */
[----:B------:R-:W-:Y:S05]  /*19b0*/  BRA.U !UP0, `(.L_x_26) ;  /* 0x0000000108ac7547 */ /* 0x000fea000b800000 */
[----:B------:R-:W-:Y:S01]  /*19c0*/  UIADD3 UR21, UPT, UPT, UR7, UR24, URZ ;  /* 0x0000001807157290 */ /* 0x000fe2000fffe0ff */
[----:B------:R-:W-:-:S11]  /*19d0*/  UMOV UR25, UR6 ;  /* 0x0000000600197c82 */ /* 0x000fd60008000000 */
.L_x_31:
[----:B-1----:R-:W-:Y:S01]  /*19e0*/  ULEA UR17, UR25, UR4, 0x3 ;  /* 0x0000000419117291 */ /* 0x002fe2000f8e18ff */
[----:B--2---:R-:W-:Y:S01]  /*19f0*/  @!P5 MOV R3, 0x6000 ;  /* 0x000060000003d802 */ /* 0x004fe20000000f00 */
[----:B--2---:R-:W-:Y:S10]  /*1a00*/  @P0 BRA `(.L_x_27) ;  /* 0x00000000000c0947 */ /* 0x004ff40003800000 */
[----:B------:R-:W-:-:S04]  /*1a10*/  SHF.L.U32 R5, R15, 0x1f, RZ ;  /* 0x0000001f0f057819 */ /* 0x000fc800000006ff */
[----:B------:R-:W2:Y:S02]  /*1a20*/  SYNCS.PHASECHK.TRANS64.TRYWAIT P0, [UR17+0x28], R5 ;  /* 0x00002805ff0075a7 */ /* 0x000ea40008001111 */
[----:B--2---:R-:W-:Y:S05]  /*1a30*/  @!P0 BRA `(.L_x_28) ;  /* 0x0000005000188947 */ /* 0x004fea0003800000 */
.L_x_27:
[----:B------:R2:W-:Y:S01]  /*1a40*/  @!P5 SYNCS.ARRIVE.TRANS64 RZ, [UR17], R3 ;  /* 0x00000003ffffd9a7 */ /* 0x0005e20008000011 */
[----:B------:R-:W-:Y:S04]  /*1a50*/  BSSY.RECONVERGENT B0, `(.L_x_29) ;  /* 0x0000003000007945 */ /* 0x000fe80003800200 */
[----:B------:R-:W-:Y:S05]  /*1a60*/  @P4 BRA `(.L_x_30) ;  /* 0x0000000000044947 */ /* 0x000fea0003800000 */
[----:B------:R-:W-:Y:S05]  /*1a70*/  BPT.TRAP 0x1 ;  /* 0x000000040000795c */ /* 0x000fea0000300000 */
.L_x_30:
[----:B------:R-:W-:Y:S05]  /*1a80*/  BSYNC.RECONVERGENT B0 ;  /* 0x0000000000007941 */ /* 0x000fea0003800200 */
.L_x_29:
        /* <DEDUP_REMOVED lines=10> */
[----:B------:R-:W-:Y:S01]  /*1b30*/  UIADD3 UR16, UPT, UPT, UR16, 0x4400, URZ ;  /* 0x0000440010107890 */ /* 0x000fe2000fffe0ff */
[----:B-1----:R-:W-:Y:S01]  /*1b40*/  SHF.L.U32 R2, R15, 0x1f, RZ ;  /* 0x0000001f0f027819 */ /* 0x002fe200000006ff */
[----:B------:R-:W-:Y:S02]  /*1b50*/  UIADD3.X UR31, UPT, UPT, URZ, UR23, URZ, UP1, !UPT ;  /* 0x00000017ff1f7290 */ /* 0x000fe40008ffe4ff */
[----:B------:R-:W-:Y:S01]  /*1b60*/  UIADD3.X UR29, UPT, UPT, URZ, UR23, URZ, UP0, !UPT ;  /* 0x00000017ff1d7290 */ /* 0x000fe200087fe4ff */
[----:B------:R1:W1:Y:S01]  /*1b70*/  SYNCS.PHASECHK.TRANS64.TRYWAIT P0, [UR8+0x28], R2 ;  /* 0x00002802ff0075a7 */ /* 0x0002620008001108 */
[----:B------:R-:W-:Y:S01]  /*1b80*/  ULEA UR8, UR25, UR4, 0xd ;  /* 0x0000000419087291 */ /* 0x000fe2000f8e68ff */
[----:B------:R-:W-:Y:S01]  /*1b90*/  UMOV UR26, 0x0 ;  /* 0x00000000001a7882 */ /* 0x000fe20000000000 */
[----:B------:R-:W-:-:S02]  /*1ba0*/  UMOV UR27, 0x10000000 ;  /* 0x10000000001b7882 */ /* 0x000fc40000000000 */
[----:B------:R-:W-:Y:S01]  /*1bb0*/  UIADD3 UR8, UPT, UPT, UR8, 0x18400, URZ ;  /* 0x0001840008087890 */ /* 0x000fe2000fffe0ff */
[----:B------:R-:W-:Y:S01]  /*1bc0*/  UMOV UR19, UR35 ;  /* 0x0000002300137c82 */ /* 0x000fe20008000000 */
[----:B------:R-:W-:Y:S01]  /*1bd0*/  UMOV UR20, UR36 ;  /* 0x0000002400147c82 */ /* 0x000fe20008000000 */
[----:B------:R-:W-:Y:S01]  /*1be0*/  UMOV UR12, UR36 ;  /* 0x00000024000c7c82 */ /* 0x000fe20008000000 */
[----:B------:R-:W-:Y:S01]  /*1bf0*/  UMOV UR9, UR17 ;  /* 0x0000001100097c82 */ /* 0x000fe20008000000 */
[----:B------:R-:W-:Y:S01]  /*1c00*/  UMOV UR10, UR18 ;  /* 0x00000012000a7c82 */ /* 0x000fe20008000000 */
[----:B------:R1:W-:Y:S01]  /*1c10*/  UTMALDG.3D [UR16], [UR30], desc[UR26] ;  /* 0x00001a101e0075b4 */ /* 0x0003e20008011000 */
[----:B------:R-:W-:Y:S01]  /*1c20*/  UIADD3 UR24, UPT, UPT, UR24, 0x1, URZ ;  /* 0x0000000118187890 */ /* 0x000fe2000fffe0ff */
[----:B------:R-:W-:-:S03]  /*1c30*/  UMOV UR25, UR6 ;  /* 0x0000000600197c82 */ /* 0x000fc60008000000 */
[----:B------:R-:W-:Y:S01]  /*1c40*/  UISETP.NE.AND UP0, UPT, UR24, UR21, UPT ;  /* 0x000000151800728c */ /* 0x000fe2000bf05270 */
[----:B------:R1:W-:Y:S08]  /*1c50*/  UTMALDG.3D [UR8], [UR28], desc[UR26] ;  /* 0x00001a081c0075b4 */ /* 0x0003f00008011000 */
[----:B------:R-:W-:Y:S05]  /*1c60*/  BRA.U UP0, `(.L_x_31) ;  /* 0xfffffffd005c7547 */ /* 0x000fea000b83ffff */
.L_x_26:
[C---:B-1----:R-:W-:Y:S01]  /*1c70*/  LEA R2, R14.reuse, UR4, 0x3 ;  /* 0x000000040e027c11 */ /* 0x042fe2000f8e18ff */
[----:B------:R-:W-:Y:S01]  /*1c80*/  NOP ;  /* 0x0000000000007918 */ /* 0x000fe20000000000 */
[----:B--2---:R-:W-:Y:S02]  /*1c90*/  SHF.L.U32 R3, R13, 0x1f, RZ ;  /* 0x0000001f0d037819 */ /* 0x004fe400000006ff */
[----:B------:R-:W-:Y:S02]  /*1ca0*/  LEA R4, R14, UR4, 0x4 ;  /* 0x000000040e047c11 */ /* 0x000fe4000f8e20ff */
[----:B------:R-:W1:Y:S02]  /*1cb0*/  SYNCS.PHASECHK.TRANS64.TRYWAIT P0, [R2+URZ+0x70], R3 ;  /* 0x00007003020075a7 */ /* 0x000e6400080011ff */
[----:B-1----:R-:W-:Y:S05]  /*1cc0*/  @!P0 BRA `(.L_x_32) ;  /* 0x0000004c008c8947 */ /* 0x002fea0003800000 */
.L_x_99:
[----:B------:R-:W2:Y:S01]  /*1cd0*/  LDS.128 R4, [R4+0x100] ;  /* 0x0001000004047984 */ /* 0x000ea20000000c00 */
[----:B---3--:R-:W-:Y:S01]  /*1ce0*/  ISETP.GE.AND P0, PT, R72, 0x1, PT ;  /* 0x000000014800780c */ /* 0x008fe20003f06270 */
[----:B-1----:R-:W-:Y:S01]  /*1cf0*/  VIADD R2, R2, 0x80 ;  /* 0x0000008002027836 */ /* 0x002fe20000000000 */
[----:B------:R-:W-:Y:S01]  /*1d00*/  @!PT LDS RZ, [RZ] ;  /* 0x00000000fffff984 */ /* 0x000fe20000000800 */
[----:B------:R-:W-:Y:S01]  /*1d10*/  @!PT LDS RZ, [RZ] ;  /* 0x00000000fffff984 */ /* 0x000fe20000000800 */
[----:B------:R-:W-:Y:S01]  /*1d20*/  @!PT LDS RZ, [RZ] ;  /* 0x00000000fffff984 */ /* 0x000fe20000000800 */
[----:B------:R-:W-:Y:S01]  /*1d30*/  @!PT LDS RZ, [RZ] ;  /* 0x00000000fffff984 */ /* 0x000fe20000000800 */
[----:B------:R1:W-:Y:S06]  /*1d40*/  MEMBAR.ALL.CTA ;  /* 0x0000000000007992 */ /* 0x0003ec0000008000 */
[----:B-1----:R-:W1:Y:S01]  /*1d50*/  FENCE.VIEW.ASYNC.S ;  /* 0x00000000000073c6 */ /* 0x002e620000000000 */
[----:B------:R-:W-:-:S04]  /*1d60*/  PRMT R2, RZ, 0x654, R2 ;  /* 0x00000654ff027816 */ /* 0x000fc80000000002 */
[----:B-1----:R1:W-:Y:S01]  /*1d70*/  SYNCS.ARRIVE.TRANS64.RED.A1T0 RZ, [R2+URZ], RZ ;  /* 0x000000ff02ff79a7 */ /* 0x0023e200081004ff */
[----:B--2---:R-:W-:-:S13]  /*1d80*/  LOP3.LUT P2, RZ, R6, 0x1, RZ, 0xc0, !PT ;  /* 0x0000000106ff7812 */ /* 0x004fda000784c0ff */
[----:B------:R-:W-:Y:S01]  /*1d90*/  @P2 SHF.R.U32.HI R3, RZ, 0x10, R5 ;  /* 0x00000010ff032819 */ /* 0x000fe20000011605 */
[----:B------:R-:W-:Y:S01]  /*1da0*/  VOTEU.ANY UP0, P2 ;  /* 0x0000000000ff7886 */ /* 0x000fe20001000100 */
[----:B------:R-:W-:Y:S02]  /*1db0*/  @P2 MOV R11, R4 ;  /* 0x00000004000b2202 */ /* 0x000fe40000000f00 */
[----:B------:R-:W-:Y:S02]  /*1dc0*/  @P2 R2UR.BROADCAST UR8, R3 ;  /* 0x00000000030822ca */ /* 0x000fe400008e0000 */
[----:B------:R-:W-:-:S11]  /*1dd0*/  @P2 LOP3.LUT R8, R5, 0xffff, RZ, 0xc0, !PT ;  /* 0x0000ffff05082812 */ /* 0x000fd600078ec0ff */
[----:B------:R-:W-:Y:S01]  /*1de0*/  @UP0 UMOV UR36, UR8 ;  /* 0x0000000800240c82 */ /* 0x000fe20008000000 */
[----:B-1----:R-:W-:Y:S05]  /*1df0*/  @!P0 BRA `(.L_x_33) ;  /* 0x0000000000b88947 */ /* 0x002fea0003800000 */
[----:B------:R-:W4:Y:S01]  /*1e00*/  LDC.64 R4, c[0x0][0xb18] ;  /* 0x0002c600ff047b82 */ /* 0x000f220000000a00 */
[----:B------:R-:W-:-:S07]  /*1e10*/  ISETP.NE.AND P3, PT, R72, 0x1, PT ;  /* 0x000000014800780c */ /* 0x000fce0003f65270 */
[----:B------:R-:W1:Y:S08]  /*1e20*/  LDC.64 R6, c[0x0][0xb10] ;  /* 0x0002c400ff067b82 */ /* 0x000e700000000a00 */
[----:B------:R-:W2:Y:S08]  /*1e30*/  LDC R16, c[0x0][0xb20] ;  /* 0x0002c800ff107b82 */ /* 0x000eb00000000800 */
[----:B------:R-:W3:Y:S01]  /*1e40*/  LDC R18, c[0x0][0xb0c] ;  /* 0x0002c300ff127b82 */ /* 0x000ee20000000800 */
[----:B----4-:R-:W-:Y:S01]  /*1e50*/  IMAD.HI.U32 R17, R0, R5, RZ ;  /* 0x0000000500117227 */ /* 0x010fe200078e00ff */
[----:B------:R-:W-:-:S03]  /*1e60*/  ISETP.NE.AND P0, PT, R4, 0x1, PT ;  /* 0x000000010400780c */ /* 0x000fc60003f05270 */
[----:B------:R-:W-:-:S03]  /*1e70*/  IMAD.HI.U32 R5, R8, R5, RZ ;  /* 0x0000000508057227 */ /* 0x000fc600078e00ff */
[----:B------:R-:W4:Y:S01]  /*1e80*/  LDC.64 R2, c[0x0][0xb28] ;  /* 0x0002ca00ff027b82 */ /* 0x000f220000000a00 */
[----:B-1----:R-:W-:-:S04]  /*1e90*/  IMAD.HI.U32 R20, R9, R6, RZ ;  /* 0x0000000609147227 */ /* 0x002fc800078e00ff */
[----:B------:R-:W-:Y:S01]  /*1ea0*/  IMAD.HI.U32 R22, R11, R6, RZ ;  /* 0x000000060b167227 */ /* 0x000fe200078e00ff */
[----:B------:R-:W-:Y:S02]  /*1eb0*/  SHF.R.U32.HI R20, RZ, R7, R20 ;  /* 0x00000007ff147219 */ /* 0x000fe40000011614 */
[-C--:B--2---:R-:W-:Y:S02]  /*1ec0*/  SHF.R.U32.HI R17, RZ, R16.reuse, R17 ;  /* 0x00000010ff117219 */ /* 0x084fe40000011611 */
[----:B------:R-:W-:Y:S02]  /*1ed0*/  SHF.R.U32.HI R5, RZ, R16, R5 ;  /* 0x00000010ff057219 */ /* 0x000fe40000011605 */
[----:B------:R-:W-:Y:S02]  /*1ee0*/  SEL R17, R0, R17, !P0 ;  /* 0x0000001100117207 */ /* 0x000fe40004000000 */
[----:B------:R-:W-:Y:S02]  /*1ef0*/  SHF.R.U32.HI R22, RZ, R7, R22 ;  /* 0x00000007ff167219 */ /* 0x000fe40000011616 */
[----:B---3--:R-:W-:-:S02]  /*1f00*/  ISETP.NE.AND P1, PT, R18, 0x1, PT ;  /* 0x000000011200780c */ /* 0x008fc40003f25270 */
[----:B------:R-:W-:Y:S02]  /*1f10*/  SEL R5, R8, R5, !P0 ;  /* 0x0000000508057207 */ /* 0x000fe40004000000 */
[----:B------:R-:W-:Y:S02]  /*1f20*/  SEL R19, R9, R20, !P1 ;  /* 0x0000001409137207 */ /* 0x000fe40004800000 */
[----:B------:R-:W-:Y:S01]  /*1f30*/  SEL R7, R11, R22, !P1 ;  /* 0x000000160b077207 */ /* 0x000fe20004800000 */
[----:B----4-:R-:W-:-:S04]  /*1f40*/  IMAD.HI.U32 R20, R17, R2, RZ ;  /* 0x0000000211147227 */ /* 0x010fc800078e00ff */
[----:B------:R-:W-:Y:S01]  /*1f50*/  IMAD.HI.U32 R6, R19, R2, RZ ;  /* 0x0000000213067227 */ /* 0x000fe200078e00ff */
[----:B------:R-:W-:-:S04]  /*1f60*/  @P3 SHF.R.U32.HI R17, RZ, R3, R20 ;  /* 0x00000003ff113219 */ /* 0x000fc80000011614 */
[----:B------:R-:W-:Y:S01]  /*1f70*/  @P3 SHF.R.U32.HI R19, RZ, R3, R6 ;  /* 0x00000003ff133219 */ /* 0x000fe20000011606 */
[----:B------:R-:W-:-:S04]  /*1f80*/  IMAD R17, R72, R17, RZ ;  /* 0x0000001148117224 */ /* 0x000fc800078e02ff */
[----:B------:R-:W-:Y:S01]  /*1f90*/  IMAD R6, R72, R19, RZ ;  /* 0x0000001348067224 */ /* 0x000fe200078e02ff */
[C---:B------:R-:W-:Y:S02]  /*1fa0*/  ISETP.GE.AND P0, PT, R5.reuse, R17, PT ;  /* 0x000000110500720c */ /* 0x040fe40003f06270 */
[----:B------:R-:W-:Y:S02]  /*1fb0*/  IADD3 R17, PT, PT, -R5, RZ, RZ ;  /* 0x000000ff05117210 */ /* 0x000fe40007ffe1ff */
[----:B------:R-:W-:Y:S01]  /*1fc0*/  ISETP.GE.OR P0, PT, R7, R6, P0 ;  /* 0x000000060700720c */ /* 0x000fe20000706670 */
[----:B------:R-:W-:-:S04]  /*1fd0*/  IMAD.HI.U32 R6, R5, R2, RZ ;  /* 0x0000000205067227 */ /* 0x000fc800078e00ff */
[----:B------:R-:W-:Y:S01]  /*1fe0*/  IMAD R8, R4, R17, R8 ;  /* 0x0000001104087224 */ /* 0x000fe200078e0208 */
[----:B------:R-:W-:-:S04]  /*1ff0*/  SHF.R.U32.HI R6, RZ, R3, R6 ;  /* 0x00000003ff067219 */ /* 0x000fc80000011606 */
[----:B------:R-:W-:-:S03]  /*2000*/  SEL R6, R5, R6, !P3 ;  /* 0x0000000605067207 */ /* 0x000fc60005800000 */
[----:B------:R-:W-:-:S04]  /*2010*/  @!P0 IMAD.HI.U32 R16, R7, R2, RZ ;  /* 0x0000000207108227 */ /* 0x000fc800078e00ff */
[----:B------:R-:W-:Y:S01]  /*2020*/  IMAD.MOV R2, RZ, RZ, -R6 ;  /* 0x000000ffff027224 */ /* 0x000fe200078e0a06 */
[----:B------:R-:W-:-:S03]  /*2030*/  @!P0 SHF.R.U32.HI R16, RZ, R3, R16 ;  /* 0x00000003ff108219 */ /* 0x000fc60000011610 */
[----:B------:R-:W-:Y:S01]  /*2040*/  IMAD R2, R72, R2, R5 ;  /* 0x0000000248027224 */ /* 0x000fe200078e0205 */
[----:B------:R-:W-:-:S05]  /*2050*/  @!P0 SEL R3, R7, R16, !P3 ;  /* 0x0000001007038207 */ /* 0x000fca0005800000 */
[--C-:B------:R-:W-:Y:S02]  /*2060*/  @!P0 IMAD.IADD R6, R6, 0x1, -R3.reuse ;  /* 0x0000000106068824 */ /* 0x100fe400078e0a03 */
[----:B------:R-:W-:Y:S01]  /*2070*/  @!P0 IMAD R3, R2, R19, R3 ;  /* 0x0000001302038224 */ /* 0x000fe200078e0203 */
[----:B------:R-:W-:Y:S01]  /*2080*/  IADD3 R2, PT, PT, -R7, RZ, RZ ;  /* 0x000000ff07027210 */ /* 0x000fe20007ffe1ff */
[----:B------:R-:W-:Y:S02]  /*2090*/  @!P0 IMAD R5, R72, R6, R7 ;  /* 0x0000000648058224 */ /* 0x000fe400078e0207 */
[----:B------:R-:W-:Y:S02]  /*20a0*/  @!P0 IMAD.MOV.U32 R7, RZ, RZ, R3 ;  /* 0x000000ffff078224 */ /* 0x000fe400078e0003 */
[----:B------:R-:W-:Y:S02]  /*20b0*/  IMAD R2, R18, R2, R11 ;  /* 0x0000000212027224 */ /* 0x000fe400078e020b */
[----:B------:R-:W-:-:S02]  /*20c0*/  IMAD R8, R5, R4, R8 ;  /* 0x0000000405087224 */ /* 0x000fc400078e0208 */
[----:B------:R-:W-:Y:S02]  /*20d0*/  IMAD R11, R7, R18, R2 ;  /* 0x00000012070b7224 */ /* 0x000fe400078e0202 */
.L_x_33:
[----:B------:R-:W1:Y:S02]  /*20e0*/  LDCU UR8, c[0x0][0xb30] ;  /* 0x00016600ff0877ac */ /* 0x000e640008000800 */
[----:B-1----:R-:W-:-:S09]  /*20f0*/  UISETP.NE.AND UP0, UPT, UR8, 0x1, UPT ;  /* 0x000000010800788c */ /* 0x002fd2000bf05270 */
[----:B------:R-:W-:Y:S05]  /*2100*/  BRA.U UP0, `(.L_x_34) ;  /* 0x0000000100407547 */ /* 0x000fea000b800000 */
[----:B------:R-:W1:Y:S08]  /*2110*/  LDC.64 R4, c[0x0][0xb10] ;  /* 0x0002c400ff047b82 */ /* 0x000e700000000a00 */
[----:B------:R-:W2:Y:S08]  /*2120*/  LDC.64 R2, c[0x0][0xb18] ;  /* 0x0002c600ff027b82 */ /* 0x000eb00000000a00 */
[----:B------:R-:W3:Y:S08]  /*2130*/  LDC R6, c[0x0][0xb20] ;  /* 0x0002c800ff067b82 */ /* 0x000ef00000000800 */
[----:B------:R-:W4:Y:S01]  /*2140*/  LDC R16, c[0x0][0xb0c] ;  /* 0x0002c300ff107b82 */ /* 0x000f220000000800 */
[----:B-1----:R-:W-:-:S05]  /*2150*/  IMAD.HI.U32 R4, R11, R4, RZ ;  /* 0x000000040b047227 */ /* 0x002fca00078e00ff */
[----:B------:R-:W-:Y:S01]  /*2160*/  SHF.R.U32.HI R4, RZ, R5, R4 ;  /* 0x00000005ff047219 */ /* 0x000fe20000011604 */
[----:B--2---:R-:W-:Y:S01]  /*2170*/  IMAD.HI.U32 R3, R8, R3, RZ ;  /* 0x0000000308037227 */ /* 0x004fe200078e00ff */
[----:B------:R-:W-:-:S04]  /*2180*/  ISETP.NE.AND P0, PT, R2, 0x1, PT ;  /* 0x000000010200780c */ /* 0x000fc80003f05270 */
[----:B---3--:R-:W-:-:S04]  /*2190*/  SHF.R.U32.HI R3, RZ, R6, R3 ;  /* 0x00000006ff037219 */ /* 0x008fc80000011603 */
[----:B------:R-:W-:Y:S02]  /*21a0*/  SEL R3, R8, R3, !P0 ;  /* 0x0000000308037207 */ /* 0x000fe40004000000 */
[----:B----4-:R-:W-:-:S04]  /*21b0*/  ISETP.NE.AND P1, PT, R16, 0x1, PT ;  /* 0x000000011000780c */ /* 0x010fc80003f25270 */
[----:B------:R-:W-:-:S05]  /*21c0*/  SEL R4, R11, R4, !P1 ;  /* 0x000000040b047207 */ /* 0x000fca0004800000 */
[----:B------:R-:W-:Y:S02]  /*21d0*/  IMAD.IADD R5, R3, 0x1, -R4 ;  /* 0x0000000103057824 */ /* 0x000fe400078e0a04 */
[----:B------:R-:W-:Y:S02]  /*21e0*/  IMAD.IADD R3, R4, 0x1, -R3 ;  /* 0x0000000104037824 */ /* 0x000fe400078e0a03 */
[----:B------:R-:W-:Y:S02]  /*21f0*/  IMAD R11, R5, R16, R11 ;  /* 0x00000010050b7224 */ /* 0x000fe400078e020b */
[----:B------:R-:W-:-:S07]  /*2200*/  IMAD R8, R3, R2, R8 ;  /* 0x0000000203087224 */ /* 0x000fce00078e0208 */
.L_x_34:
[----:B------:R-:W-:Y:S01]  /*2210*/  VIADD R14, R14, 0x1 ;  /* 0x000000010e0e7836 */ /* 0x000fe20000000000 */
[----:B------:R-:W-:Y:S01]  /*2220*/  PLOP3.LUT P1, PT, PT, PT, PT, 0x80, 0x8 ;  /* 0x000000000008781c */ /* 0x000fe20003f2f070 */
[----:B------:R-:W-:Y:S02]  /*2230*/  IMAD.IADD R165, R11, 0x1, R154 ;  /* 0x000000010ba57824 */ /* 0x000fe400078e029a */
[----:B------:R-:W-:Y:S01]  /*2240*/  IMAD.IADD R155, R8, 0x1, R143 ;  /* 0x00000001089b7824 */ /* 0x000fe200078e028f */
[----:B------:R-:W-:-:S04]  /*2250*/  ISETP.NE.AND P0, PT, R14, 0x2, PT ;  /* 0x000000020e00780c */ /* 0x000fc80003f05270 */
[----:B------:R-:W-:Y:S02]  /*2260*/  SEL R2, RZ, 0x1, P0 ;  /* 0x00000001ff027807 */ /* 0x000fe40000000000 */
[----:B------:R-:W-:Y:S02]  /*2270*/  SEL R14, R14, RZ, P0 ;  /* 0x000000ff0e0e7207 */ /* 0x000fe40000000000 */
[----:B------:R-:W-:Y:S01]  /*2280*/  LOP3.LUT R13, R13, R2, RZ, 0x3c, !PT ;  /* 0x000000020d0d7212 */ /* 0x000fe200078e3cff */
[----:B------:R-:W-:Y:S06]  /*2290*/  @P2 BRA `(.L_x_35) ;  /* 0xfffffff000982947 */ /* 0x000fec000383ffff */
[----:B------:R-:W-:Y:S01]  /*22a0*/  UIADD3 UR4, UPT, UPT, UR4, 0x28, URZ ;  /* 0x0000002804047890 */ /* 0x000fe2000fffe0ff */
[----:B------:R-:W-:-:S03]  /*22b0*/  SHF.L.U32 R3, R15, 0x1f, RZ ;  /* 0x0000001f0f037819 */ /* 0x000fc600000006ff */
[----:B------:R-:W-:-:S09]  /*22c0*/  ULEA UR5, UR6, UR4, 0x3 ;  /* 0x0000000406057291 */ /* 0x000fd2000f8e18ff */
[----:B------:R-:W1:Y:S02]  /*22d0*/  SYNCS.PHASECHK.TRANS64.TRYWAIT P0, [UR5], R3 ;  /* 0x00000003ff0075a7 */ /* 0x000e640008001105 */
[----:B-1----:R-:W-:Y:S05]  /*22e0*/  @!P0 BRA `(.L_x_36) ;  /* 0x0000004800188947 */ /* 0x002fea0003800000 */
.L_x_101:
[----:B------:R-:W-:-:S04]  /*22f0*/  UIADD3 UR6, UPT, UPT, UR6, 0x1, URZ ;  /* 0x0000000106067890 */ /* 0x000fc8000fffe0ff */
[----:B------:R-:W-:-:S04]  /*2300*/  UISETP.NE.AND UP0, UPT, UR6, 0x5, UPT ;  /* 0x000000050600788c */ /* 0x000fc8000bf05270 */
[----:B------:R-:W-:Y:S02]  /*2310*/  USEL UR7, URZ, 0x1, UP0 ;  /* 0x00000001ff077887 */ /* 0x000fe40008000000 */
[----:B------:R-:W-:-:S04]  /*2320*/  USEL UR6, UR6, URZ, UP0 ;  /* 0x000000ff06067287 */ /* 0x000fc80008000000 */
[----:B------:R-:W-:Y:S01]  /*2330*/  ULEA UR5, UR6, UR4, 0x3 ;  /* 0x0000000406057291 */ /* 0x000fe2000f8e18ff */
[----:B------:R-:W-:-:S04]  /*2340*/  LOP3.LUT R2, R15, UR7, RZ, 0x3c, !PT ;  /* 0x000000070f027c12 */ /* 0x000fc8000f8e3cff */
[----:B-1----:R-:W-:-:S04]  /*2350*/  SHF.L.U32 R3, R2, 0x1f, RZ ;  /* 0x0000001f02037819 */ /* 0x002fc800000006ff */
[----:B------:R-:W1:Y:S02]  /*2360*/  SYNCS.PHASECHK.TRANS64.TRYWAIT P0, [UR5], R3 ;  /* 0x00000003ff0075a7 */ /* 0x000e640008001105 */
[----:B-1----:R-:W-:Y:S05]  /*2370*/  @!P0 BRA `(.L_x_37) ;  /* 0x00000048000c8947 */ /* 0x002fea0003800000 */
.L_x_103:
        /* <DEDUP_REMOVED lines=9> */
.L_x_105:
        /* <DEDUP_REMOVED lines=9> */
.L_x_107:
[----:B------:R-:W-:-:S04]  /*24a0*/  UIADD3 UR6, UPT, UPT, UR6, 0x1, URZ ;  /* 0x0000000106067890 */ /* 0x000fc8000fffe0ff */
[----:B------:R-:W-:-:S04]  /*24b0*/  UISETP.NE.AND UP0, UPT, UR6, 0x5, UPT ;  /* 0x000000050600788c */ /* 0x000fc8000bf05270 */
[----:B------:R-:W-:Y:S02]  /*24c0*/  USEL UR5, URZ, 0x1, UP0 ;  /* 0x00000001ff057887 */ /* 0x000fe40008000000 */
[----:B------:R-:W-:-:S04]  /*24d0*/  USEL UR6, UR6, URZ, UP0 ;  /* 0x000000ff06067287 */ /* 0x000fc80008000000 */
[----:B------:R-:W-:Y:S01]  /*24e0*/  ULEA UR6, UR6, UR4, 0x3 ;  /* 0x0000000406067291 */ /* 0x000fe2000f8e18ff */
[----:B-1----:R-:W-:-:S04]  /*24f0*/  LOP3.LUT R3, R2, UR5, RZ, 0x3c, !PT ;  /* 0x0000000502037c12 */ /* 0x002fc8000f8e3cff */
[----:B------:R-:W-:Y:S01]  /*2500*/  SHF.L.U32 R3, R3, 0x1f, RZ ;  /* 0x0000001f03037819 */ /* 0x000fe200000006ff */
[----:B----4-:R-:W-:-:S07]  /*2510*/  IMAD.U32 R0, RZ, RZ, UR6 ;  /* 0x00000006ff007e24 */ /* 0x010fce000f8e00ff */
.L_x_40:
[----:B-1----:R1:W2:Y:S02]  /*2520*/  SYNCS.PHASECHK.TRANS64.TRYWAIT P0, [R0+URZ], R3 ;  /* 0x00000003000075a7 */ /* 0x0022a400080011ff */
[----:B--2---:R-:W-:Y:S05]  /*2530*/  @!P0 NANOSLEEP.SYNCS 0x989680 ;  /* 0x009896800000895d */ /* 0x004fea0003900000 */
[----:B------:R-:W2:Y:S02]  /*2540*/  @!P0 SYNCS.PHASECHK.TRANS64 P0, [R0+URZ], R3 ;  /* 0x00000003000085a7 */ /* 0x000ea400080010ff */
[----:B--2---:R-:W-:Y:S05]  /*2550*/  @P0 EXIT ;  /* 0x000000000000094d */ /* 0x004fea0003800000 */
[----:B------:R-:W-:Y:S05]  /*2560*/  BRA `(.L_x_40) ;  /* 0xfffffffc00ec7947 */ /* 0x000fea000383ffff */
.L_x_17:
[----:B------:R-:W-:-:S04]  /*2570*/  UISETP.NE.AND UP1, UPT, UR37, URZ, UPT ;  /* 0x000000ff2500728c */ /* 0x000fc8000bf25270 */
[----:B------:R-:W-:-:S09]  /*2580*/  UISETP.NE.OR UP1, UPT, UR8, 0x1, UP1 ;  /* 0x000000010800788c */ /* 0x000fd20008f25670 */
[----:B------:R-:W-:Y:S05]  /*2590*/  BRA.U UP1, `(.L_x_41) ;  /* 0x0000000501487547 */ /* 0x000fea000b800000 */
[----:B------:R-:W-:Y:S01]  /*25a0*/  ISETP.NE.AND P2, PT, R2, RZ, PT ;  /* 0x000000ff0200720c */ /* 0x000fe20003f45270 */
[----:B------:R-:W-:Y:S01]  /*25b0*/  IMAD.MOV.U32 R12, RZ, RZ, 0x1 ;  /* 0x00000001ff0c7424 */ /* 0x000fe200078e00ff */
[----:B------:R-:W-:Y:S02]  /*25c0*/  CS2R R10, SRZ ;  /* 0x00000000000a7805 */ /* 0x000fe4000001ff00 */
[----:B------:R-:W-:Y:S01]  /*25d0*/  CS2R R8, SRZ ;  /* 0x0000000000087805 */ /* 0x000fe2000001ff00 */
[----:B------:R-:W-:Y:S01]  /*25e0*/  UMOV UR4, 0x400 ;  /* 0x0000040000047882 */ /* 0x000fe20000000000 */
[----:B------:R-:W-:Y:S01]  /*25f0*/  UMOV UR6, URZ ;  /* 0x000000ff00067c82 */ /* 0x000fe20008000000 */
[----:B------:R-:W-:-:S12]  /*2600*/  ULEA UR37, UR37, UR4, 0x18 ;  /* 0x0000000425257291 */ /* 0x000fd8000f8ec0ff */
.L_x_45:
[----:B------:R-:W-:Y:S02]  /*2610*/  LEA R0, R8, UR37, 0x3 ;  /* 0x0000002508007c11 */ /* 0x000fe4000f8e18ff */
[----:B------:R-:W-:-:S03]  /*2620*/  SHF.L.U32 R5, R9, 0x1f, RZ ;  /* 0x0000001f09057819 */ /* 0x000fc600000006ff */
[----:B------:R-:W-:Y:S01]  /*2630*/  VIADD R4, R0, 0xe0 ;  /* 0x000000e000047836 */ /* 0x000fe20000000000 */
[----:B------:R-:W1:Y:S02]  /*2640*/  SYNCS.PHASECHK.TRANS64.TRYWAIT P0, [R0+URZ+0xd0], R5 ;  /* 0x0000d005000075a7 */ /* 0x000e6400080011ff */
[----:B-1----:R-:W-:Y:S05]  /*2650*/  @!P0 BRA `(.L_x_42) ;  /* 0x00000044009c8947 */ /* 0x002fea0003800000 */
.L_x_108:
[----:B------:R-:W-:Y:S01]  /*2660*/  ULEA UR5, UR6, UR37, 0x3 ;  /* 0x0000002506057291 */ /* 0x000fe2000f8e18ff */
[----:B------:R-:W-:Y:S02]  /*2670*/  PRMT R4, RZ, 0x654, R4 ;  /* 0x00000654ff047816 */ /* 0x000fe40000000004 */
[----:B-1----:R-:W-:Y:S01]  /*2680*/  SHF.L.U32 R5, R12, 0x1f, RZ ;  /* 0x0000001f0c057819 */ /* 0x002fe200000006ff */
[----:B------:R-:W-:Y:S01]  /*2690*/  UIADD3 UR4, UPT, UPT, UR5, 0x70, URZ ;  /* 0x0000007005047890 */ /* 0x000fe2000fffe0ff */
[----:B------:R1:W-:Y:S05]  /*26a0*/  SYNCS.ARRIVE.TRANS64.RED.A1T0 RZ, [R4+URZ], RZ ;  /* 0x000000ff04ff79a7 */ /* 0x0003ea00081004ff */
[----:B------:R-:W-:Y:S01]  /*26b0*/  IMAD.U32 R7, RZ, RZ, UR4 ;  /* 0x00000004ff077e24 */ /* 0x000fe2000f8e00ff */
[----:B------:R-:W2:Y:S04]  /*26c0*/  SYNCS.PHASECHK.TRANS64.TRYWAIT P0, [UR5+0x80], R5 ;  /* 0x00008005ff0075a7 */ /* 0x000ea80008001105 */
[----:B------:R-:W-:Y:S01]  /*26d0*/  PRMT R6, R2, 0x654, R7 ;  /* 0x0000065402067816 */ /* 0x000fe20000000007 */
[----:B-1----:R-:W-:Y:S01]  /*26e0*/  @!P2 IMAD.MOV.U32 R4, RZ, RZ, 0x10 ;  /* 0x00000010ff04a424 */ /* 0x002fe200078e00ff */
[----:B--2---:R-:W-:Y:S06]  /*26f0*/  @!P0 BRA `(.L_x_43) ;  /* 0x0000004400888947 */ /* 0x004fec0003800000 */
.L_x_110:
[----:B------:R-:W-:Y:S01]  /*2700*/  ULEA UR4, UR6, UR37, 0x4 ;  /* 0x0000002506047291 */ /* 0x000fe2000f8e20ff */
[----:B------:R-:W-:Y:S01]  /*2710*/  SEL R3, R6, R3, !P2 ;  /* 0x0000000306037207 */ /* 0x000fe20005000000 */
[----:B------:R-:W-:Y:S01]  /*2720*/  UIADD3 UR5, UPT, UPT, UR5, 0x70, URZ ;  /* 0x0000007005057890 */ /* 0x000fe2000fffe0ff */
[----:B-1----:R-:W-:Y:S01]  /*2730*/  LEA R0, R11, UR37, 0x3 ;  /* 0x000000250b007c11 */ /* 0x002fe2000f8e18ff */
[----:B------:R-:W-:Y:S01]  /*2740*/  UIADD3 UR4, UPT, UPT, UR4, 0x100, URZ ;  /* 0x0000010004047890 */ /* 0x000fe2000fffe0ff */
[----:B------:R-:W-:Y:S01]  /*2750*/  SHF.L.U32 R5, R10, 0x1f, RZ ;  /* 0x0000001f0a057819 */ /* 0x000fe200000006ff */
[----:B------:R1:W-:Y:S01]  /*2760*/  @!P2 SYNCS.ARRIVE.TRANS64.RED RZ, [R3+URZ], R4 ;  /* 0x0000000403ffa9a7 */ /* 0x0003e200080004ff */
[----:B------:R-:W-:Y:S01]  /*2770*/  UIADD3 UR6, UPT, UPT, UR6, 0x1, URZ ;  /* 0x0000000106067890 */ /* 0x000fe2000fffe0ff */
[----:B------:R-:W-:-:S03]  /*2780*/  VIADD R8, R8, 0x1 ;  /* 0x0000000108087836 */ /* 0x000fc60000000000 */
[----:B------:R-:W-:Y:S02]  /*2790*/  UISETP.NE.AND UP0, UPT, UR6, 0x2, UPT ;  /* 0x000000020600788c */ /* 0x000fe4000bf05270 */
[----:B------:R-:W-:Y:S06]  /*27a0*/  UGETNEXTWORKID.BROADCAST [UR4], [UR5] ;  /* 0x00000000040073ca */ /* 0x000fec0008000100 */
[----:B------:R-:W-:Y:S01]  /*27b0*/  USEL UR4, URZ, 0x1, UP0 ;  /* 0x00000001ff047887 */ /* 0x000fe20008000000 */
[----:B------:R-:W-:Y:S01]  /*27c0*/  ISETP.NE.AND P0, PT, R8, 0x2, PT ;  /* 0x000000020800780c */ /* 0x000fe20003f05270 */
[----:B------:R-:W-:Y:S01]  /*27d0*/  USEL UR6, UR6, URZ, UP0 ;  /* 0x000000ff06067287 */ /* 0x000fe20008000000 */
[----:B------:R-:W2:Y:S03]  /*27e0*/  SYNCS.PHASECHK.TRANS64.TRYWAIT P1, [R0+URZ+0x70], R5 ;  /* 0x00007005000075a7 */ /* 0x000ea600080211ff */
[----:B------:R-:W-:Y:S01]  /*27f0*/  LOP3.LUT R12, R12, UR4, RZ, 0x3c, !PT ;  /* 0x000000040c0c7c12 */ /* 0x000fe2000f8e3cff */
[----:B-12---:R-:W-:Y:S07]  /*2800*/  @!P1 BRA `(.L_x_44) ;  /* 0x00000044005c9947 */ /* 0x006fee0003800000 */
.L_x_111:
[C---:B------:R-:W-:Y:S01]  /*2810*/  LEA R4, R11.reuse, UR37, 0x4 ;  /* 0x000000250b047c11 */ /* 0x040fe2000f8e20ff */
[----:B-1----:R-:W-:Y:S01]  /*2820*/  VIADD R0, R0, 0x80 ;  /* 0x0000008000007836 */ /* 0x002fe20000000000 */
[----:B------:R-:W-:Y:S01]  /*2830*/  SEL R8, R8, RZ, P0 ;  /* 0x000000ff08087207 */ /* 0x000fe20000000000 */
[----:B------:R-:W-:-:S03]  /*2840*/  VIADD R11, R11, 0x1 ;  /* 0x000000010b0b7836 */ /* 0x000fc60000000000 */
[----:B------:R-:W1:Y:S01]  /*2850*/  LDS.128 R4, [R4+0x100] ;  /* 0x0001000004047984 */ /* 0x000e620000000c00 */
[----:B------:R-:W-:Y:S02]  /*2860*/  PRMT R0, RZ, 0x654, R0 ;  /* 0x00000654ff007816 */ /* 0x000fe40000000000 */
[C---:B------:R-:W-:Y:S01]  /*2870*/  ISETP.NE.AND P1, PT, R11.reuse, 0x2, PT ;  /* 0x000000020b00780c */ /* 0x040fe20003f25270 */
[----:B------:R-:W-:Y:S01]  /*2880*/  @!PT LDS RZ, [RZ] ;  /* 0x00000000fffff984 */ /* 0x000fe20000000800 */
[----:B------:R-:W-:Y:S01]  /*2890*/  @!PT LDS RZ, [RZ] ;  /* 0x00000000fffff984 */ /* 0x000fe20000000800 */
[----:B------:R-:W-:Y:S01]  /*28a0*/  @!PT LDS RZ, [RZ] ;  /* 0x00000000fffff984 */ /* 0x000fe20000000800 */
[----:B------:R-:W-:Y:S01]  /*28b0*/  @!PT LDS RZ, [RZ] ;  /* 0x00000000fffff984 */ /* 0x000fe20000000800 */
[----:B------:R2:W-:Y:S06]  /*28c0*/  MEMBAR.ALL.CTA ;  /* 0x0000000000007992 */ /* 0x0005ec0000008000 */
[----:B--2---:R-:W2:Y:S01]  /*28d0*/  FENCE.VIEW.ASYNC.S ;  /* 0x00000000000073c6 */ /* 0x004ea20000000000 */
[----:B------:R-:W-:Y:S01]  /*28e0*/  SEL R11, R11, RZ, P1 ;  /* 0x000000ff0b0b7207 */ /* 0x000fe20000800000 */
[----:B--2---:R2:W-:Y:S01]  /*28f0*/  SYNCS.ARRIVE.TRANS64.RED.A1T0 RZ, [R0+URZ], RZ ;  /* 0x000000ff00ff79a7 */ /* 0x0045e200081004ff */
[----:B-1----:R-:W-:-:S02]  /*2900*/  LOP3.LUT P3, RZ, R6, 0x1, RZ, 0xc0, !PT ;  /* 0x0000000106ff7812 */ /* 0x002fc4000786c0ff */
[----:B------:R-:W-:-:S04]  /*2910*/  SEL R5, RZ, 0x1, P1 ;  /* 0x00000001ff057807 */ /* 0x000fc80000800000 */
[----:B------:R-:W-:Y:S02]  /*2920*/  LOP3.LUT R10, R10, R5, RZ, 0x3c, !PT ;  /* 0x000000050a0a7212 */ /* 0x000fe400078e3cff */
[----:B--2---:R-:W-:-:S04]  /*2930*/  SEL R0, RZ, 0x1, P0 ;  /* 0x00000001ff007807 */ /* 0x004fc80000000000 */
[----:B------:R-:W-:Y:S01]  /*2940*/  LOP3.LUT R9, R9, R0, RZ, 0x3c, !PT ;  /* 0x0000000009097212 */ /* 0x000fe200078e3cff */
[----:B------:R-:W-:Y:S06]  /*2950*/  @P3 BRA `(.L_x_45) ;  /* 0xfffffffc002c3947 */ /* 0x000fec000383ffff */
[----:B------:R-:W-:Y:S01]  /*2960*/  ULEA UR5, UR6, UR37, 0x3 ;  /* 0x0000002506057291 */ /* 0x000fe2000f8e18ff */
[----:B------:R-:W-:-:S08]  /*2970*/  SHF.L.U32 R3, R12, 0x1f, RZ ;  /* 0x0000001f0c037819 */ /* 0x000fd000000006ff */
[----:B------:R-:W1:Y:S02]  /*2980*/  SYNCS.PHASECHK.TRANS64 P0, [UR5+0x80], R3 ;  /* 0x00008003ff0075a7 */ /* 0x000e640008001005 */
[----:B-1----:R-:W-:Y:S05]  /*2990*/  @P0 BRA `(.L_x_46) ;  /* 0x0000000000080947 */ /* 0x002fea0003800000 */
[----:B------:R-:W1:Y:S02]  /*29a0*/  SYNCS.PHASECHK.TRANS64.TRYWAIT P0, [UR5+0x80], R3 ;  /* 0x00008003ff0075a7 */ /* 0x000e640008001105 */
[----:B-1----:R-:W-:Y:S05]  /*29b0*/  @!P0 BRA `(.L_x_47) ;  /* 0x0000004400048947 */ /* 0x002fea0003800000 */
.L_x_46:
[----:B------:R-:W-:-:S04]  /*29c0*/  UIADD3 UR4, UPT, UPT, UR6, 0x1, URZ ;  /* 0x0000000106047890 */ /* 0x000fc8000fffe0ff */
[----:B------:R-:W-:-:S04]  /*29d0*/  UISETP.NE.AND UP0, UPT, UR4, 0x2, UPT ;  /* 0x000000020400788c */ /* 0x000fc8000bf05270 */
[----:B------:R-:W-:Y:S02]  /*29e0*/  USEL UR7, URZ, 0x1, UP0 ;  /* 0x00000001ff077887 */ /* 0x000fe40008000000 */
[----:B------:R-:W-:-:S04]  /*29f0*/  USEL UR4, UR4, URZ, UP0 ;  /* 0x000000ff04047287 */ /* 0x000fc80008000000 */
[----:B------:R-:W-:Y:S01]  /*2a00*/  ULEA UR4, UR4, UR37, 0x3 ;  /* 0x0000002504047291 */ /* 0x000fe2000f8e18ff */
[----:B-1----:R-:W-:-:S04]  /*2a10*/  LOP3.LUT R3, R12, UR7, RZ, 0x3c, !PT ;  /* 0x000000070c037c12 */ /* 0x002fc8000f8e3cff */
[----:B------:R-:W-:-:S04]  /*2a20*/  SHF.L.U32 R0, R3, 0x1f, RZ ;  /* 0x0000001f03007819 */ /* 0x000fc800000006ff */
[----:B------:R-:W1:Y:S02]  /*2a30*/  SYNCS.PHASECHK.TRANS64 P0, [UR4+0x80], R0 ;  /* 0x00008000ff0075a7 */ /* 0x000e640008001004 */
[----:B-1----:R-:W-:Y:S05]  /*2a40*/  @P0 EXIT ;  /* 0x000000000000094d */ /* 0x002fea0003800000 */
[----:B------:R-:W-:Y:S02]  /*2a50*/  SHF.L.U32 R3, R3, 0x1f, RZ ;  /* 0x0000001f03037819 */ /* 0x000fe400000006ff */
[----:B------:R-:W-:-:S07]  /*2a60*/  MOV R0, UR4 ;  /* 0x0000000400007c02 */ /* 0x000fce0008000f00 */
.L_x_48:
[----:B-1----:R1:W2:Y:S02]  /*2a70*/  SYNCS.PHASECHK.TRANS64.TRYWAIT P0, [R0+URZ+0x80], R3 ;  /* 0x00008003000075a7 */ /* 0x0022a400080011ff */
[----:B--2---:R-:W-:Y:S05]  /*2a80*/  @!P0 NANOSLEEP.SYNCS 0x989680 ;  /* 0x009896800000895d */ /* 0x004fea0003900000 */
[----:B------:R-:W2:Y:S02]  /*2a90*/  @!P0 SYNCS.PHASECHK.TRANS64 P0, [R0+URZ+0x80], R3 ;  /* 0x00008003000085a7 */ /* 0x000ea400080010ff */
[----:B--2---:R-:W-:Y:S05]  /*2aa0*/  @P0 EXIT ;  /* 0x000000000000094d */ /* 0x004fea0003800000 */
[----:B------:R-:W-:Y:S05]  /*2ab0*/  BRA `(.L_x_48) ;  /* 0xfffffffc00ec7947 */ /* 0x000fea000383ffff */
.L_x_41:
[----:B------:R-:W-:-:S09]  /*2ac0*/  UISETP.NE.AND UP1, UPT, UR8, URZ, UPT ;  /* 0x000000ff0800728c */ /* 0x000fd2000bf25270 */
[----:B------:R-:W-:Y:S05]  /*2ad0*/  BRA.U UP1, `(.L_x_49) ;  /* 0x0000000d01b47547 */ /* 0x000fea000b800000 */
[----:B------:R-:W-:Y:S01]  /*2ae0*/  UMOV UR4, 0x40 ;  /* 0x0000004000047882 */ /* 0x000fe20000000000 */
[----:B------:R-:W-:Y:S01]  /*2af0*/  NOP ;  /* 0x0000000000007918 */ /* 0x000fe20000000000 */
[----:B------:R-:W-:Y:S01]  /*2b00*/  ULEA UR4, UR37, UR4, 0x18 ;  /* 0x0000000425047291 */ /* 0x000fe2000f8ec0ff */
[----:B------:R-:W-:Y:S02]  /*2b10*/  UMOV UR5, 0x400 ;  /* 0x0000040000057882 */ /* 0x000fe40000000000 */
[----:B------:R-:W-:-:S06]  /*2b20*/  ULEA UR37, UR37, UR5, 0x18 ;  /* 0x0000000525257291 */ /* 0x000fcc000f8ec0ff */
[----:B------:R-:W1:Y:S02]  /*2b30*/  LDS.U8 R0, [UR4+0x1c] ;  /* 0x00001c04ff007984 */ /* 0x000e640008000000 */
[----:B-1----:R-:W-:-:S13]  /*2b40*/  ISETP.NE.AND P0, PT, R0, RZ, PT ;  /* 0x000000ff0000720c */ /* 0x002fda0003f05270 */
[----:B------:R-:W-:Y:S05]  /*2b50*/  @P0 BRA `(.L_x_50) ;  /* 0x0000000000580947 */ /* 0x000fea0003800000 */
[----:B------:R-:W-:-:S13]  /*2b60*/  ELECT P0, URZ, PT ;  /* 0x0000000000ff782f */ /* 0x000fda0003800000 */
[----:B------:R-:W-:Y:S05]  /*2b70*/  @!P0 BRA `(.L_x_51) ;  /* 0x0000000000608947 */ /* 0x000fea0003800000 */
[----:B------:R-:W-:Y:S01]  /*2b80*/  UMOV UR5, 0x10 ;  /* 0x0000001000057882 */ /* 0x000fe20000000000 */
[----:B------:R-:W-:Y:S01]  /*2b90*/  HFMA2 R0, -RZ, RZ, 0, 5.9604644775390625e-08 ;  /* 0x00000001ff007431 */ /* 0x000fe200000001ff */
[----:B------:R-:W-:-:S03]  /*2ba0*/  MOV R2, 0xffff ;  /* 0x0000ffff00027802 */ /* 0x000fc60000000f00 */
[----:B------:R-:W-:Y:S04]  /*2bb0*/  DEPBAR.LE SB1, 0x36 ;  /* 0x00009d800000791a */ /* 0x000fe80000000000 */
[----:B------:R-:W1:Y:S02]  /*2bc0*/  UTCATOMSWS.FIND_AND_SET.ALIGN UP0, UR5, UR5 ;  /* 0x00000005000575e3 */ /* 0x000e640008000800 */
[----:B-1----:R-:W-:Y:S01]  /*2bd0*/  MOV R3, UR5 ;  /* 0x0000000500037c02 */ /* 0x002fe20008000f00 */
[----:B------:R-:W-:Y:S06]  /*2be0*/  BRA.U UP0, `(.L_x_52) ;  /* 0x0000000100187547 */ /* 0x000fec000b800000 */
.L_x_53:
[----:B------:R-:W-:Y:S05]  /*2bf0*/  NANOSLEEP 0x64 ;  /* 0x000000640000795d */ /* 0x000fea0003800000 */
[----:B------:R-:W-:-:S05]  /*2c00*/  UMOV UR5, 0x10 ;  /* 0x0000001000057882 */ /* 0x000fca0000000000 */
[----:B------:R-:W-:Y:S04]  /*2c10*/  DEPBAR.LE SB1, 0x36 ;  /* 0x00009d800000791a */ /* 0x000fe80000000000 */
[----:B------:R-:W1:Y:S02]  /*2c20*/  UTCATOMSWS.FIND_AND_SET.ALIGN UP0, UR5, UR5 ;  /* 0x00000005000575e3 */ /* 0x000e640008000800 */
[----:B-1----:R-:W-:Y:S01]  /*2c30*/  MOV R3, UR5 ;  /* 0x0000000500037c02 */ /* 0x002fe20008000f00 */
[----:B------:R-:W-:Y:S05]  /*2c40*/  BRA.U !UP0, `(.L_x_53) ;  /* 0xfffffffd08e87547 */ /* 0x000fea000b83ffff */
.L_x_52:
[-C--:B------:R-:W-:Y:S02]  /*2c50*/  SHF.L.U32 R2, R2, R3.reuse, RZ ;  /* 0x0000000302027219 */ /* 0x080fe400000006ff */
[----:B------:R-:W-:Y:S01]  /*2c60*/  SHF.L.U32 R0, R0, R3, RZ ;  /* 0x0000000300007219 */ /* 0x000fe200000006ff */
[----:B------:R-:W-:Y:S02]  /*2c70*/  IMAD.SHL.U32 R3, R3, 0x20, RZ ;  /* 0x0000002003037824 */ /* 0x000fe400078e00ff */
[----:B------:R1:W-:Y:S04]  /*2c80*/  ATOMS.OR RZ, [UR4+0x14], R2 ;  /* 0x00001402ffff798c */ /* 0x0003e8000b000004 */
[----:B------:R1:W-:Y:S04]  /*2c90*/  ATOMS.OR RZ, [UR4+0x18], R0 ;  /* 0x00001800ffff798c */ /* 0x0003e8000b000004 */
[----:B------:R1:W-:Y:S01]  /*2ca0*/  STS [UR37+0x120], R3 ;  /* 0x00012003ff007988 */ /* 0x0003e20008000825 */
[----:B------:R-:W-:Y:S05]  /*2cb0*/  BRA `(.L_x_51) ;  /* 0x0000000000107947 */ /* 0x000fea0003800000 */
.L_x_50:
[----:B------:R-:W-:Y:S02]  /*2cc0*/  MOV R0, 0xffffffff ;  /* 0xffffffff00007802 */ /* 0x000fe40000000f00 */
[----:B------:R-:W-:-:S03]  /*2cd0*/  MOV R2, 0x2d00 ;  /* 0x00002d0000027802 */ /* 0x000fc60000000f00 */
[----:B------:R1:W-:Y:S04]  /*2ce0*/  STS [UR37+0x120], R0 ;  /* 0x00012000ff007988 */ /* 0x0003e80008000825 */
[----:B-1-3-5:R-:W-:Y:S05]  /*2cf0*/  CALL.REL.NOINC `($__internal_1_$__cuda_sm10x_tcgen05_guardrail_trap_phase_invalid_during_alloc) ;  /* 0x0000004400807944 */ /* 0x02afea0003c00000 */
.L_x_51:
[----:B------:R-:W-:Y:S05]  /*2d00*/  WARPSYNC.ALL ;  /* 0x0000000000007948 */ /* 0x000fea0003800000 */
[----:B------:R-:W2:Y:S01]  /*2d10*/  S2UR UR5, SR_CgaCtaId ;  /* 0x00000000000579c3 */ /* 0x000ea20000008800 */
[----:B------:R-:W-:Y:S01]  /*2d20*/  UMOV UR4, 0x400 ;  /* 0x0000040000047882 */ /* 0x000fe20000000000 */
[----:B------:R-:W-:-:S06]  /*2d30*/  NOP ;  /* 0x0000000000007918 */ /* 0x000fcc0000000000 */
[----:B------:R-:W-:Y:S06]  /*2d40*/  BAR.ARV 0x6, 0xa0 ;  /* 0x0182800000007b1d */ /* 0x000fec0000002000 */
[----:B------:R-:W4:Y:S01]  /*2d50*/  LDCU UR7, c[0x0][0x38c] ;  /* 0x00007180ff0777ac */ /* 0x000f220008000800 */
[----:B------:R-:W-:Y:S01]  /*2d60*/  IMAD.MOV.U32 R11, RZ, RZ, 0x1 ;  /* 0x00000001ff0b7424 */ /* 0x000fe200078e00ff */
[----:B------:R-:W-:Y:S01]  /*2d70*/  CS2R R8, SRZ ;  /* 0x0000000000087805 */ /* 0x000fe2000001ff00 */
[----:B------:R-:W-:Y:S01]  /*2d80*/  IMAD.MOV.U32 R10, RZ, RZ, RZ ;  /* 0x000000ffff0a7224 */ /* 0x000fe200078e00ff */
[----:B------:R-:W3:Y:S01]  /*2d90*/  LDCU UR6, c[0x0][0x38c] ;  /* 0x00007180ff0677ac */ /* 0x000ee20008000800 */
[----:B------:R-:W-:Y:S01]  /*2da0*/  UMOV UR15, URZ ;  /* 0x000000ff000f7c82 */ /* 0x000fe20008000000 */
[----:B------:R-:W-:Y:S01]  /*2db0*/  UMOV UR14, URZ ;  /* 0x000000ff000e7c82 */ /* 0x000fe20008000000 */
[----:B--2---:R-:W-:Y:S01]  /*2dc0*/  ULEA UR5, UR5, UR4, 0x18 ;  /* 0x0000000405057291 */ /* 0x004fe2000f8ec0ff */
[----:B------:R-:W-:Y:S01]  /*2dd0*/  UMOV UR24, 0x0 ;  /* 0x0000000000187882 */ /* 0x000fe20000000000 */
[----:B------:R-:W-:-:S02]  /*2de0*/  UMOV UR25, 0x8100490 ;  /* 0x0810049000197882 */ /* 0x000fc40000000000 */
[----:B------:R-:W-:Y:S02]  /*2df0*/  UIADD3 UR10, UPT, UPT, UR5, 0x4400, URZ ;  /* 0x00004400050a7890 */ /* 0x000fe4000fffe0ff */
[----:B------:R-:W-:Y:S02]  /*2e00*/  UIADD3 UR11, UPT, UPT, UR5, 0x18400, URZ ;  /* 0x00018400050b7890 */ /* 0x000fe4000fffe0ff */
[----:B----4-:R-:W-:Y:S01]  /*2e10*/  UIADD3 UR7, UPT, UPT, UR7, 0x7f, URZ ;  /* 0x0000007f07077890 */ /* 0x010fe2000fffe0ff */
[----:B-1----:R-:W1:Y:S01]  /*2e20*/  LDS R0, [UR5+0x120] ;  /* 0x00012005ff007984 */ /* 0x002e620008000800 */
[----:B------:R-:W-:Y:S02]  /*2e30*/  USHF.R.U32.HI UR10, URZ, 0x4, UR10 ;  /* 0x00000004ff0a7899 */ /* 0x000fe4000801160a */
[----:B------:R-:W-:Y:S02]  /*2e40*/  USHF.R.S32.HI UR4, URZ, 0x1f, UR7 ;  /* 0x0000001fff047899 */ /* 0x000fe40008011407 */
[----:B------:R-:W-:-:S02]  /*2e50*/  USHF.R.U32.HI UR11, URZ, 0x4, UR11 ;  /* 0x00000004ff0b7899 */ /* 0x000fc4000801160b */
[----:B------:R-:W-:Y:S02]  /*2e60*/  ULEA.HI UR4, UR4, UR7, URZ, 0x7 ;  /* 0x0000000704047291 */ /* 0x000fe4000f8f38ff */
[----:B------:R-:W-:Y:S02]  /*2e70*/  ULOP3.LUT UR10, UR10, 0x3fff, URZ, 0xc0, !UPT ;  /* 0x00003fff0a0a7892 */ /* 0x000fe4000f8ec0ff */
[----:B------:R-:W-:Y:S02]  /*2e80*/  USHF.R.S32.HI UR4, URZ, 0x7, UR4 ;  /* 0x00000007ff047899 */ /* 0x000fe40008011404 */
[----:B------:R-:W-:Y:S02]  /*2e90*/  ULOP3.LUT UR11, UR11, 0x3fff, URZ, 0xc0, !UPT ;  /* 0x00003fff0b0b7892 */ /* 0x000fe4000f8ec0ff */
[----:B------:R-:W-:Y:S01]  /*2ea0*/  UISETP.LT.AND UP0, UPT, UR4, 0x1, UPT ;  /* 0x000000010400788c */ /* 0x000fe2000bf01270 */
[----:B------:R-:W-:Y:S01]  /*2eb0*/  UMOV UR22, 0x0 ;  /* 0x0000000000167882 */ /* 0x000fe20000000000 */
[----:B------:R-:W-:-:S02]  /*2ec0*/  UMOV UR23, 0x8100490 ;  /* 0x0810049000177882 */ /* 0x000fc40000000000 */
[----:B------:R-:W-:Y:S02]  /*2ed0*/  USEL UR9, UR4, 0x1, !UP0 ;  /* 0x0000000104097887 */ /* 0x000fe4000c000000 */
[----:B------:R-:W-:Y:S02]  /*2ee0*/  ULOP3.LUT UR10, UR10, 0x10000, URZ, 0xfc, !UPT ;  /* 0x000100000a0a7892 */ /* 0x000fe4000f8efcff */
[----:B------:R-:W-:Y:S02]  /*2ef0*/  ULOP3.LUT UR11, UR11, 0x10000, URZ, 0xfc, !UPT ;  /* 0x000100000b0b7892 */ /* 0x000fe4000f8efcff */
[----:B------:R-:W-:Y:S02]  /*2f00*/  UIADD3 UR9, UPT, UPT, -UR9, URZ, URZ ;  /* 0x000000ff09097290 */ /* 0x000fe4000fffe1ff */
[----:B---3--:R-:W-:Y:S01]  /*2f10*/  UISETP.GE.AND UP3, UPT, UR6, 0x1, UPT ;  /* 0x000000010600788c */ /* 0x008fe2000bf66270 */
[----:B------:R-:W-:Y:S01]  /*2f20*/  UMOV UR20, 0x0 ;  /* 0x0000000000147882 */ /* 0x000fe20000000000 */
[----:B------:R-:W-:Y:S01]  /*2f30*/  UMOV UR21, 0x8100490 ;  /* 0x0810049000157882 */ /* 0x000fe20000000000 */
[----:B------:R-:W-:Y:S01]  /*2f40*/  UMOV UR18, 0x0 ;  /* 0x0000000000127882 */ /* 0x000fe20000000000 */
[----:B------:R-:W-:Y:S01]  /*2f50*/  UMOV UR19, 0x8100490 ;  /* 0x0810049000137882 */ /* 0x000fe20000000000 */
[----:B-1----:R-:W-:-:S15]  /*2f60*/  R2UR UR16, R0 ;  /* 0x00000000001072ca */ /* 0x002fde00000e0000 */
.L_x_60:
[----:B------:R-:W-:Y:S02]  /*2f70*/  LEA R0, R10, UR5, 0x3 ;  /* 0x000000050a007c11 */ /* 0x000fe4000f8e18ff */
[----:B------:R-:W-:Y:S02]  /*2f80*/  SHF.L.U32 R5, R9, 0x1f, RZ ;  /* 0x0000001f09057819 */ /* 0x000fe400000006ff */
[----:B------:R-:W-:Y:S01]  /*2f90*/  PLOP3.LUT P0, PT, PT, PT, UP3, 0x80, 0x8 ;  /* 0x000000000008781c */ /* 0x000fe20003f0f038 */
[----:B------:R-:W-:Y:S01]  /*2fa0*/  VIADD R3, R0, 0x80 ;  /* 0x0000008000037836 */ /* 0x000fe20000000000 */
[----:B-1----:R-:W1:Y:S02]  /*2fb0*/  SYNCS.PHASECHK.TRANS64.TRYWAIT P1, [R0+URZ+0x70], R5 ;  /* 0x00007005000075a7 */ /* 0x002e6400080211ff */
[----:B-1-3--:R-:W-:Y:S09]  /*2fc0*/  @!P1 BRA `(.L_x_54) ;  /* 0x0000003c00989947 */ /* 0x00aff20003800000 */
.L_x_113:
[----:B------:R-:W-:Y:S01]  /*2fd0*/  LEA R4, R10, UR5, 0x4 ;  /* 0x000000050a047c11 */ /* 0x000fe2000f8e20ff */
[----:B------:R-:W-:Y:S01]  /*2fe0*/  @UP3 ULEA UR6, UR14, UR5, 0x3 ;  /* 0x000000050e063291 */ /* 0x000fe2000f8e18ff */
[----:B------:R-:W-:Y:S01]  /*2ff0*/  PLOP3.LUT P2, PT, PT, PT, PT, 0x80, 0x8 ;  /* 0x000000000008781c */ /* 0x000fe20003f4f070 */
[----:B------:R-:W-:Y:S01]  /*3000*/  ULEA UR7, UR15, UR5, 0x3 ;  /* 0x000000050f077291 */ /* 0x000fe2000f8e18ff */
[----:B------:R-:W-:Y:S01]  /*3010*/  PRMT R3, RZ, 0x654, R3 ;  /* 0x00000654ff037816 */ /* 0x000fe20000000003 */
[----:B------:R-:W-:Y:S01]  /*3020*/  ULEA UR8, UR15, UR16, 0x6 ;  /* 0x000000100f087291 */ /* 0x000fe2000f8e30ff */
[----:B-1----:R-:W1:Y:S01]  /*3030*/  LDS.128 R4, [R4+0x100] ;  /* 0x0001000004047984 */ /* 0x002e620000000c00 */
[----:B------:R-:W-:Y:S02]  /*3040*/  @P0 SHF.L.U32 R2, R8, 0x1f, RZ ;  /* 0x0000001f08020819 */ /* 0x000fe400000006ff */
[----:B------:R-:W-:Y:S01]  /*3050*/  SHF.L.U32 R0, R11, 0x1f, RZ ;  /* 0x0000001f0b007819 */ /* 0x000fe200000006ff */
[----:B------:R-:W-:Y:S01]  /*3060*/  @!PT LDS RZ, [RZ] ;  /* 0x00000000fffff984 */ /* 0x000fe20000000800 */
[----:B------:R-:W-:Y:S01]  /*3070*/  @!PT LDS RZ, [RZ] ;  /* 0x00000000fffff984 */ /* 0x000fe20000000800 */
[----:B------:R-:W-:Y:S01]  /*3080*/  @!PT LDS RZ, [RZ] ;  /* 0x00000000fffff984 */ /* 0x000fe20000000800 */
[----:B------:R-:W-:Y:S01]  /*3090*/  @!PT LDS RZ, [RZ] ;  /* 0x00000000fffff984 */ /* 0x000fe20000000800 */
[----:B------:R2:W-:Y:S06]  /*30a0*/  MEMBAR.ALL.CTA ;  /* 0x0000000000007992 */ /* 0x0005ec0000008000 */
[----:B--2---:R-:W2:Y:S02]  /*30b0*/  FENCE.VIEW.ASYNC.S ;  /* 0x00000000000073c6 */ /* 0x004ea40000000000 */
[----:B--2---:R2:W-:Y:S01]  /*30c0*/  SYNCS.ARRIVE.TRANS64.RED.A1T0 RZ, [R3+URZ], RZ ;  /* 0x000000ff03ff79a7 */ /* 0x0045e200081004ff */
[----:B------:R2:W3:Y:S01]  /*30d0*/  @P0 SYNCS.PHASECHK.TRANS64.TRYWAIT P2, [UR6], R2 ;  /* 0x00000002ff0005a7 */ /* 0x0004e20008041106 */
[----:B-1----:R-:W-:Y:S01]  /*30e0*/  LOP3.LUT P1, RZ, R6, 0x1, RZ, 0xc0, !PT ;  /* 0x0000000106ff7812 */ /* 0x002fe2000782c0ff */
[----:B------:R-:W1:Y:S02]  /*30f0*/  SYNCS.PHASECHK.TRANS64.TRYWAIT P0, [UR7+0xb0], R0 ;  /* 0x0000b000ff0075a7 */ /* 0x000e640008001107 */
[----:B-123--:R-:W-:Y:S10]  /*3100*/  @!P0 BRA `(.L_x_55) ;  /* 0x0000003c005c8947 */ /* 0x00eff40003800000 */
.L_x_115:
[----:B------:R-:W-:Y:S01]  /*3110*/  IADD3 R10, PT, PT, R10, 0x1, RZ ;  /* 0x000000010a0a7810 */ /* 0x000fe20007ffe0ff */
[----:B------:R-:W-:Y:S06]  /*3120*/  BRA.U !UP3, `(.L_x_56) ;  /* 0x000000010bc07547 */ /* 0x000fec000b800000 */
[----:B------:R-:W-:Y:S01]  /*3130*/  UPLOP3.LUT UP4, UPT, UPT, UPT, UPT, 0x40, 0x4 ;  /* 0x000000000004789c */ /* 0x000fe20003f8e870 */
[----:B------:R-:W-:Y:S01]  /*3140*/  UMOV UR13, UR9 ;  /* 0x00000009000d7c82 */ /* 0x000fe20008000000 */
[----:B------:R-:W-:Y:S01]  /*3150*/  UMOV UR12, UR4 ;  /* 0x00000004000c7c82 */ /* 0x000fe20008000000 */
[----:B------:R-:W-:-:S08]  /*3160*/  UMOV UR17, UR14 ;  /* 0x0000000e00117c82 */ /* 0x000fd00008000000 */
.L_x_59:
[----:B------:R-:W-:Y:S02]  /*3170*/  UIADD3 UR13, UPT, UPT, UR13, 0x1, URZ ;  /* 0x000000010d0d7890 */ /* 0x000fe4000fffe0ff */
[----:B--2---:R-:W-:Y:S02]  /*3180*/  ULEA UR6, UR17, UR5, 0x3 ;  /* 0x0000000511067291 */ /* 0x004fe4000f8e18ff */
[----:B------:R-:W-:Y:S01]  /*3190*/  UISETP.NE.AND UP0, UPT, UR13, URZ, UPT ;  /* 0x000000ff0d00728c */ /* 0x000fe2000bf05270 */
[----:B---3--:R-:W-:Y:S10]  /*31a0*/  @P2 BRA `(.L_x_57) ;  /* 0x00000000000c2947 */ /* 0x008ff40003800000 */
[----:B-1----:R-:W-:Y:S04]  /*31b0*/  SHF.L.U32 R3, R8, 0x1f, RZ ;  /* 0x0000001f08037819 */ /* 0x002fe800000006ff */
[----:B------:R-:W1:Y:S02]  /*31c0*/  SYNCS.PHASECHK.TRANS64.TRYWAIT P0, [UR6], R3 ;  /* 0x00000003ff0075a7 */ /* 0x000e640008001106 */
[----:B-1----:R-:W-:Y:S05]  /*31d0*/  @!P0 BRA `(.L_x_58) ;  /* 0x0000003c00408947 */ /* 0x002fea0003800000 */
.L_x_57:
[----:B------:R-:W-:Y:S01]  /*31e0*/  UISETP.NE.AND UP1, UPT, UR12, 0x1, UPT ;  /* 0x000000010c00788c */ /* 0x000fe2000bf25270 */
[----:B------:R-:W-:Y:S01]  /*31f0*/  PLOP3.LUT P2, PT, PT, PT, PT, 0x80, 0x8 ;  /* 0x000000000008781c */ /* 0x000fe20003f4f070 */
[----:B------:R-:W-:Y:S02]  /*3200*/  UIADD3 UR14, UPT, UPT, UR17, 0x1, URZ ;  /* 0x00000001110e7890 */ /* 0x000fe4000fffe0ff */
[----:B------:R-:W-:Y:S02]  /*3210*/  ULEA UR28, UR17, UR11, 0x9 ;  /* 0x0000000b111c7291 */ /* 0x000fe4000f8e48ff */
[----:B------:R-:W-:Y:S01]  /*3220*/  UISETP.NE.AND UP2, UPT, UR14, 0x5, UPT ;  /* 0x000000050e00788c */ /* 0x000fe2000bf45270 */
[----:B------:R-:W-:Y:S01]  /*3230*/  PLOP3.LUT P0, PT, PT, PT, UP1, 0x80, 0x8 ;  /* 0x000000000008781c */ /* 0x000fe20003f0f018 */
[----:B------:R-:W-:Y:S02]  /*3240*/  UIADD3 UR40, UPT, UPT, UR28, 0x2, URZ ;  /* 0x000000021c287890 */ /* 0x000fe4000fffe0ff */
[----:B------:R-:W-:Y:S02]  /*3250*/  USEL UR27, URZ, 0x1, UP2 ;  /* 0x00000001ff1b7887 */ /* 0x000fe40009000000 */
[----:B------:R-:W-:Y:S02]  /*3260*/  USEL UR14, UR14, URZ, UP2 ;  /* 0x000000ff0e0e7287 */ /* 0x000fe40009000000 */
[----:B------:R-:W-:Y:S02]  /*3270*/  UIADD3 UR36, UPT, UPT, UR28, 0x4, URZ ;  /* 0x000000041c247890 */ /* 0x000fe4000fffe0ff */
[----:B------:R-:W-:Y:S01]  /*3280*/  @UP1 ULEA UR26, UR14, UR5, 0x3 ;  /* 0x000000050e1a1291 */ /* 0x000fe2000f8e18ff */
[----:B------:R-:W-:Y:S01]  /*3290*/  LOP3.LUT R8, R8, UR27, RZ, 0x3c, !PT ;  /* 0x0000001b08087c12 */ /* 0x000fe2000f8e3cff */
[----:B------:R-:W-:Y:S02]  /*32a0*/  UIADD3 UR32, UPT, UPT, UR28, 0x6, URZ ;  /* 0x000000061c207890 */ /* 0x000fe4000fffe0ff */
[----:B------:R-:W-:Y:S01]  /*32b0*/  UIADD3 UR6, UPT, UPT, UR6, 0x28, URZ ;  /* 0x0000002806067890 */ /* 0x000fe2000fffe0ff */
[----:B-1----:R-:W-:Y:S01]  /*32c0*/  @P0 SHF.L.U32 R0, R8, 0x1f, RZ ;  /* 0x0000001f08000819 */ /* 0x002fe200000006ff */
[----:B------:R-:W-:Y:S01]  /*32d0*/  UIADD3 UR12, UPT, UPT, UR12, -0x1, URZ ;  /* 0xffffffff0c0c7890 */ /* 0x000fe2000fffe0ff */
[----:B------:R-:W-:Y:S02]  /*32e0*/  UMOV UR29, 0x40004040 ;  /* 0x40004040001d7882 */ /* 0x000fe40000000000 */
[----:B------:R2:W3:Y:S01]  /*32f0*/  @P0 SYNCS.PHASECHK.TRANS64.TRYWAIT P2, [UR26], R0 ;  /* 0x00000000ff0005a7 */ /* 0x0004e2000804111a */
[----:B------:R-:W-:Y:S01]  /*3300*/  ULEA UR26, UR17, UR10, 0xa ;  /* 0x0000000a111a7291 */ /* 0x000fe2000f8e50ff */
[----:B------:R-:W-:Y:S01]  /*3310*/  UMOV UR27, 0x40004040 ;  /* 0x40004040001b7882 */ /* 0x000fe20000000000 */
[----:B------:R-:W-:Y:S02]  /*3320*/  UMOV UR41, 0x40004040 ;  /* 0x4000404000297882 */ /* 0x000fe40000000000 */
[----:B------:R-:W-:Y:S02]  /*3330*/  UIADD3 UR38, UPT, UPT, UR26, 0x2, URZ ;  /* 0x000000021a267890 */ /* 0x000fe4000fffe0ff */
[----:B------:R-:W-:Y:S02]  /*3340*/  UIADD3 UR34, UPT, UPT, UR26, 0x4, URZ ;  /* 0x000000041a227890 */ /* 0x000fe4000fffe0ff */
[----:B------:R-:W-:Y:S01]  /*3350*/  UIADD3 UR30, UPT, UPT, UR26, 0x6, URZ ;  /* 0x000000061a1e7890 */ /* 0x000fe2000fffe0ff */
[----:B------:R2:W-:Y:S01]  /*3360*/  UTCQMMA gdesc[UR26], gdesc[UR28], tmem[UR8], tmem[UR24], idesc[UR25], UP4 ;  /* 0x00ff181c1a0075ea */ /* 0x0005e2000a000308 */
[----:B------:R-:W-:Y:S01]  /*3370*/  UPLOP3.LUT UP4, UPT, UPT, UPT, UPT, 0x80, 0x8 ;  /* 0x000000000008789c */ /* 0x000fe20003f8f070 */
[----:B------:R-:W-:Y:S01]  /*3380*/  UMOV UR39, 0x40004040 ;  /* 0x4000404000277882 */ /* 0x000fe20000000000 */
[----:B------:R-:W-:Y:S01]  /*3390*/  UMOV UR37, 0x40004040 ;  /* 0x4000404000257882 */ /* 0x000fe20000000000 */
[----:B------:R2:W-:Y:S01]  /*33a0*/  UTCQMMA gdesc[UR38], gdesc[UR40], tmem[UR8], tmem[UR22], idesc[UR23], UPT ;  /* 0x00ff1628260075ea */ /* 0x0005e2000b800308 */
[----:B------:R-:W-:Y:S01]  /*33b0*/  UMOV UR35, 0x40004040 ;  /* 0x4000404000237882 */ /* 0x000fe20000000000 */
[----:B------:R-:W-:Y:S01]  /*33c0*/  UMOV UR33, 0x40004040 ;  /* 0x4000404000217882 */ /* 0x000fe20000000000 */
[----:B------:R-:W-:Y:S01]  /*33d0*/  UMOV UR31, 0x40004040 ;  /* 0x40004040001f7882 */ /* 0x000fe20000000000 */
[----:B------:R2:W-:Y:S01]  /*33e0*/  UTCQMMA gdesc[UR34], gdesc[UR36], tmem[UR8], tmem[UR20], idesc[UR21], UPT ;  /* 0x00ff1424220075ea */ /* 0x0005e2000b800308 */
[----:B------:R2:W-:Y:S01]  /*33f0*/  UTCQMMA gdesc[UR30], gdesc[UR32], tmem[UR8], tmem[UR18], idesc[UR19], UPT ;  /* 0x00ff12201e0075ea */ /* 0x0005e2000b800308 */
[----:B------:R2:W-:Y:S01]  /*3400*/  UTCBAR [UR6], URZ ;  /* 0x000000ff060073e9 */ /* 0x0005e200080000ff */
[----:B------:R-:W-:Y:S01]  /*3410*/  UMOV UR17, UR14 ;  /* 0x0000000e00117c82 */ /* 0x000fe20008000000 */
[----:B------:R-:W-:Y:S05]  /*3420*/  BRA.U UP0, `(.L_x_59) ;  /* 0xfffffffd00507547 */ /* 0x000fea000b83ffff */
.L_x_56:
[----:B------:R-:W-:Y:S01]  /*3430*/  UIADD3 UR15, UPT, UPT, UR15, 0x1, URZ ;  /* 0x000000010f0f7890 */ /* 0x000fe2000fffe0ff */
[C---:B------:R-:W-:Y:S01]  /*3440*/  ISETP.NE.AND P0, PT, R10.reuse, 0x2, PT ;  /* 0x000000020a00780c */ /* 0x040fe20003f05270 */
[----:B------:R-:W-:Y:S02]  /*3450*/  UIADD3 UR7, UPT, UPT, UR7, 0x90, URZ ;  /* 0x0000009007077890 */ /* 0x000fe4000fffe0ff */
[----:B------:R-:W-:Y:S01]  /*3460*/  UISETP.NE.AND UP0, UPT, UR15, 0x4, UPT ;  /* 0x000000040f00788c */ /* 0x000fe2000bf05270 */
[----:B-12---:R-:W-:Y:S02]  /*3470*/  SEL R0, RZ, 0x1, P0 ;  /* 0x00000001ff007807 */ /* 0x006fe40000000000 */
[----:B------:R-:W-:Y:S01]  /*3480*/  SEL R10, R10, RZ, P0 ;  /* 0x000000ff0a0a7207 */ /* 0x000fe20000000000 */
[----:B------:R-:W-:Y:S01]  /*3490*/  USEL UR6, URZ, 0x1, UP0 ;  /* 0x00000001ff067887 */ /* 0x000fe20008000000 */
[----:B------:R-:W-:Y:S01]  /*34a0*/  LOP3.LUT R9, R9, R0, RZ, 0x3c, !PT ;  /* 0x0000000009097212 */ /* 0x000fe200078e3cff */
[----:B------:R-:W-:Y:S01]  /*34b0*/  USEL UR15, UR15, URZ, UP0 ;  /* 0x000000ff0f0f7287 */ /* 0x000fe20008000000 */
[----:B------:R1:W-:Y:S03]  /*34c0*/  UTCBAR [UR7], URZ ;  /* 0x000000ff070073e9 */ /* 0x0003e600080000ff */
[----:B------:R-:W-:Y:S01]  /*34d0*/  LOP3.LUT R11, R11, UR6, RZ, 0x3c, !PT ;  /* 0x000000060b0b7c12 */ /* 0x000fe2000f8e3cff */
[----:B------:R-:W-:Y:S07]  /*34e0*/  @P1 BRA `(.L_x_60) ;  /* 0xfffffff800a01947 */ /* 0x000fee000383ffff */
[----:B------:R-:W2:Y:S01]  /*34f0*/  S2UR UR4, SR_CgaCtaId ;  /* 0x00000000000479c3 */ /* 0x000ea20000008800 */
[----:B------:R-:W-:Y:S01]  /*3500*/  ELECT P0, URZ, PT ;  /* 0x0000000000ff782f */ /* 0x000fe20003800000 */
[----:B------:R-:W-:Y:S01]  /*3510*/  IMAD.MOV.U32 R0, RZ, RZ, 0x1 ;  /* 0x00000001ff007424 */ /* 0x000fe200078e00ff */
[----:B------:R-:W-:Y:S01]  /*3520*/  UIADD3 UR5, UPT, UPT, UR5, 0xb0, URZ ;  /* 0x000000b005057890 */ /* 0x000fe2000fffe0ff */
[----:B------:R-:W-:Y:S01]  /*3530*/  SHF.L.U32 R3, R11, 0x1f, RZ ;  /* 0x0000001f0b037819 */ /* 0x000fe200000006ff */
[----:B------:R-:W-:-:S03]  /*3540*/  UMOV UR6, 0x40 ;  /* 0x0000004000067882 */ /* 0x000fc60000000000 */
[----:B------:R-:W-:Y:S01]  /*3550*/  UVIRTCOUNT.DEALLOC.SMPOOL 0x80 ;  /* 0x000000800000784c */ /* 0x000fe20000000000 */
[----:B--2---:R-:W-:Y:S02]  /*3560*/  ULEA UR4, UR4, UR6, 0x18 ;  /* 0x0000000604047291 */ /* 0x004fe4000f8ec0ff */
[----:B------:R-:W-:-:S07]  /*3570*/  ULEA UR6, UR15, UR5, 0x3 ;  /* 0x000000050f067291 */ /* 0x000fce000f8e18ff */
[----:B------:R2:W-:Y:S02]  /*3580*/  @P0 STS.U8 [UR4+0x1c], R0 ;  /* 0x00001c00ff000988 */ /* 0x0005e40008000004 */
[----:B------:R-:W4:Y:S02]  /*3590*/  SYNCS.PHASECHK.TRANS64.TRYWAIT P0, [UR6], R3 ;  /* 0x00000003ff0075a7 */ /* 0x000f240008001106 */
[----:B--2-4-:R-:W-:Y:S05]  /*35a0*/  @!P0 BRA `(.L_x_61) ;  /* 0x0000003800648947 */ /* 0x014fea0003800000 */
.L_x_118:
[----:B-1----:R-:W-:-:S04]  /*35b0*/  UIADD3 UR7, UPT, UPT, UR15, 0x1, URZ ;  /* 0x000000010f077890 */ /* 0x002fc8000fffe0ff */
[----:B------:R-:W-:-:S04]  /*35c0*/  UISETP.NE.AND UP0, UPT, UR7, 0x4, UPT ;  /* 0x000000040700788c */ /* 0x000fc8000bf05270 */
[----:B------:R-:W-:Y:S02]  /*35d0*/  USEL UR8, URZ, 0x1, UP0 ;  /* 0x00000001ff087887 */ /* 0x000fe40008000000 */
[----:B------:R-:W-:-:S04]  /*35e0*/  USEL UR7, UR7, URZ, UP0 ;  /* 0x000000ff07077287 */ /* 0x000fc80008000000 */
[----:B------:R-:W-:Y:S01]  /*35f0*/  ULEA UR6, UR7, UR5, 0x3 ;  /* 0x0000000507067291 */ /* 0x000fe2000f8e18ff */
[----:B------:R-:W-:-:S04]  /*3600*/  LOP3.LUT R2, R11, UR8, RZ, 0x3c, !PT ;  /* 0x000000080b027c12 */ /* 0x000fc8000f8e3cff */
[----:B--2---:R-:W-:-:S04]  /*3610*/  SHF.L.U32 R3, R2, 0x1f, RZ ;  /* 0x0000001f02037819 */ /* 0x004fc800000006ff */
[----:B------:R-:W1:Y:S02]  /*3620*/  SYNCS.PHASECHK.TRANS64.TRYWAIT P0, [UR6], R3 ;  /* 0x00000003ff0075a7 */ /* 0x000e640008001106 */
[----:B-1----:R-:W-:Y:S05]  /*3630*/  @!P0 BRA `(.L_x_62) ;  /* 0x0000003800588947 */ /* 0x002fea0003800000 */
.L_x_120:
        /* <DEDUP_REMOVED lines=9> */
.L_x_122:
[----:B------:R-:W-:-:S04]  /*36d0*/  UIADD3 UR7, UPT, UPT, UR7, 0x1, URZ ;  /* 0x0000000107077890 */ /* 0x000fc8000fffe0ff */
[----:B------:R-:W-:-:S04]  /*36e0*/  UISETP.NE.AND UP0, UPT, UR7, 0x4, UPT ;  /* 0x000000040700788c */ /* 0x000fc8000bf05270 */
[----:B------:R-:W-:Y:S02]  /*36f0*/  USEL UR6, URZ, 0x1, UP0 ;  /* 0x00000001ff067887 */ /* 0x000fe40008000000 */
[----:B------:R-:W-:-:S04]  /*3700*/  USEL UR7, UR7, URZ, UP0 ;  /* 0x000000ff07077287 */ /* 0x000fc80008000000 */
[----:B------:R-:W-:Y:S01]  /*3710*/  ULEA UR7, UR7, UR5, 0x3 ;  /* 0x0000000507077291 */ /* 0x000fe2000f8e18ff */
[----:B-1----:R-:W-:-:S04]  /*3720*/  LOP3.LUT R3, R2, UR6, RZ, 0x3c, !PT ;  /* 0x0000000602037c12 */ /* 0x002fc8000f8e3cff */
[----:B------:R-:W-:-:S04]  /*3730*/  SHF.L.U32 R3, R3, 0x1f, RZ ;  /* 0x0000001f03037819 */ /* 0x000fc800000006ff */
[----:B------:R-:W1:Y:S02]  /*3740*/  SYNCS.PHASECHK.TRANS64.TRYWAIT P0, [UR7], R3 ;  /* 0x00000003ff0075a7 */ /* 0x000e640008001107 */
[----:B-1----:R-:W-:Y:S05]  /*3750*/  @!P0 BRA `(.L_x_64) ;  /* 0x0000003800408947 */ /* 0x002fea0003800000 */
.L_x_124:
[----:B------:R-:W-:Y:S01]  /*3760*/  NOP ;  /* 0x0000000000007918 */ /* 0x000fe20000000000 */
[----:B-1----:R-:W1:Y:S01]  /*3770*/  LDS R0, [UR4+0x14] ;  /* 0x00001404ff007984 */ /* 0x002e620008000800 */
[----:B------:R-:W-:Y:S01]  /*3780*/  ULOP3.LUT UR6, UR16, 0xffff, URZ, 0xc0, !UPT ;  /* 0x0000ffff10067892 */ /* 0x000fe2000f8ec0ff */
[----:B------:R-:W-:Y:S01]  /*3790*/  UMOV UR8, 0xffff ;  /* 0x0000ffff00087882 */ /* 0x000fe20000000000 */
[----:B------:R-:W-:Y:S02]  /*37a0*/  UMOV UR5, 0x1 ;  /* 0x0000000100057882 */ /* 0x000fe40000000000 */
[----:B------:R-:W-:-:S04]  /*37b0*/  USHF.R.U32.HI UR6, URZ, 0x5, UR6 ;  /* 0x00000005ff067899 */ /* 0x000fc80008011606 */
[----:B------:R-:W-:Y:S02]  /*37c0*/  USHF.L.U32 UR8, UR8, UR6, URZ ;  /* 0x0000000608087299 */ /* 0x000fe400080006ff */
[----:B------:R-:W-:-:S04]  /*37d0*/  USHF.L.U32 UR5, UR5, UR6, URZ ;  /* 0x0000000605057299 */ /* 0x000fc800080006ff */
[----:B-1----:R-:W-:-:S04]  /*37e0*/  LOP3.LUT R0, R0, UR8, RZ, 0xc0, !PT ;  /* 0x0000000800007c12 */ /* 0x002fc8000f8ec0ff */
[----:B------:R-:W-:-:S13]  /*37f0*/  ISETP.NE.AND P0, PT, R0, UR8, PT ;  /* 0x0000000800007c0c */ /* 0x000fda000bf05270 */
[----:B------:R-:W-:Y:S05]  /*3800*/  @P0 BRA `(.L_x_65) ;  /* 0x0000000000580947 */ /* 0x000fea0003800000 */
[----:B------:R-:W1:Y:S02]  /*3810*/  LDS R0, [UR4+0x18] ;  /* 0x00001804ff007984 */ /* 0x000e640008000800 */
[----:B-1----:R-:W-:-:S04]  /*3820*/  LOP3.LUT R0, R0, UR5, RZ, 0xc0, !PT ;  /* 0x0000000500007c12 */ /* 0x002fc8000f8ec0ff */
[----:B------:R-:W-:-:S13]  /*3830*/  ISETP.NE.AND P0, PT, R0, UR5, PT ;  /* 0x0000000500007c0c */ /* 0x000fda000bf05270 */
[----:B------:R-:W-:Y:S05]  /*3840*/  @P0 BRA `(.L_x_66) ;  /* 0x00000000003c0947 */ /* 0x000fea0003800000 */
[----:B------:R-:W1:Y:S01]  /*3850*/  S2R R2, SR_LANEID ;  /* 0x0000000000027919 */ /* 0x000e620000000000 */
[----:B------:R-:W-:Y:S01]  /*3860*/  ULOP3.LUT UR8, URZ, UR8, URZ, 0x33, !UPT ;  /* 0x00000008ff087292 */ /* 0x000fe2000f8e33ff */
[----:B------:R-:W-:Y:S01]  /*3870*/  LOP3.LUT R4, RZ, UR5, RZ, 0x33, !PT ;  /* 0x00000005ff047c12 */ /* 0x000fe2000f8e33ff */
[----:B------:R-:W-:Y:S02]  /*3880*/  VOTEU.ANY UR7, UPT, PT ;  /* 0x0000000000077886 */ /* 0x000fe400038e0100 */
[----:B------:R-:W-:Y:S01]  /*3890*/  UFLO.U32 UR7, UR7 ;  /* 0x00000007000772bd */ /* 0x000fe200080e0000 */
[----:B------:R-:W2:Y:S01]  /*38a0*/  REDUX UR5, R4 ;  /* 0x00000000040573c4 */ /* 0x000ea20000000000 */
[----:B------:R-:W-:-:S06]  /*38b0*/  IMAD.U32 R0, RZ, RZ, UR8 ;  /* 0x00000008ff007e24 */ /* 0x000fcc000f8e00ff */
[----:B------:R4:W-:Y:S01]  /*38c0*/  UTCATOMSWS.AND URZ, UR8 ;  /* 0x0000000800ff79e3 */ /* 0x0009e20008000000 */
[----:B------:R-:W3:Y:S01]  /*38d0*/  REDUX UR6, R0 ;  /* 0x00000000000673c4 */ /* 0x000ee20000000000 */
[----:B-1----:R-:W-:Y:S01]  /*38e0*/  ISETP.EQ.U32.AND P0, PT, R2, UR7, PT ;  /* 0x0000000702007c0c */ /* 0x002fe2000bf02070 */
[----:B--2---:R-:W-:Y:S01]  /*38f0*/  IMAD.U32 R2, RZ, RZ, UR5 ;  /* 0x00000005ff027e24 */ /* 0x004fe2000f8e00ff */
[----:B---3--:R-:W-:-:S11]  /*3900*/  MOV R3, UR6 ;  /* 0x0000000600037c02 */ /* 0x008fd60008000f00 */
[----:B------:R4:W-:Y:S04]  /*3910*/  @P0 ATOMS.AND RZ, [UR4+0x14], R3 ;  /* 0x00001403ffff098c */ /* 0x0009e8000a800004 */
[----:B------:R4:W-:Y:S01]  /*3920*/  @P0 ATOMS.AND RZ, [UR4+0x18], R2 ;  /* 0x00001802ffff098c */ /* 0x0009e2000a800004 */
[----:B------:R-:W-:Y:S05]  /*3930*/  BRA `(.L_x_67) ;  /* 0x0000000000147947 */ /* 0x000fea0003800000 */
.L_x_66:
[----:B------:R-:W-:Y:S02]  /*3940*/  MOV R2, 0x3960 ;  /* 0x0000396000027802 */ /* 0x000fe40000000f00 */
[----:B---3-5:R-:W-:Y:S05]  /*3950*/  CALL.REL.NOINC `($__internal_0_$__cuda_sm10x_tcgen05_guardrail_trap_col_being_dealloced_not_returned_by_alloc) ;  /* 0x00000038005c7944 */ /* 0x028fea0003c00000 */
[----:B------:R-:W-:Y:S05]  /*3960*/  BRA `(.L_x_67) ;  /* 0x0000000000087947 */ /* 0x000fea0003800000 */
.L_x_65:
[----:B------:R-:W-:Y:S02]  /*3970*/  MOV R2, 0x3990 ;  /* 0x0000399000027802 */ /* 0x000fe40000000f00 */
[----:B---3-5:R-:W-:Y:S05]  /*3980*/  CALL.REL.NOINC `($__internal_2_$__cuda_sm10x_tcgen05_guardrail_trap_unallocated_columns_being_dealloced) ;  /* 0x0000003800687944 */ /* 0x028fea0003c00000 */
.L_x_67:
[----:B------:R-:W-:Y:S01]  /*3990*/  NOP ;  /* 0x0000000000007918 */ /* 0x000fe20000000000 */
[----:B----4-:R-:W-:Y:S05]  /*39a0*/  EXIT ;  /* 0x000000000000794d */ /* 0x010fea0003800000 */
.L_x_49:
[----:B------:R-:W-:-:S09]  /*39b0*/  UISETP.NE.OR UP2, UPT, UR8, 0x3, !UP2 ;  /* 0x000000030800788c */ /* 0x000fd2000d745670 */
[----:B------:R-:W-:Y:S05]  /*39c0*/  BRA.U UP2, `(.L_x_68) ;  /* 0x0000000902c87547 */ /* 0x000fea000b800000 */
[----:B------:R-:W1:Y:S01]  /*39d0*/  LDCU.64 UR6, c[0x0][0x888] ;  /* 0x00011100ff0677ac */ /* 0x000e620008000a00 */
[----:B------:R-:W2:Y:S01]  /*39e0*/  LDC R0, c[0x0][0xb30] ;  /* 0x0002cc00ff007b82 */ /* 0x000ea20000000800 */
[----:B------:R-:W-:Y:S01]  /*39f0*/  IMAD.MOV.U32 R30, RZ, RZ, 0x1 ;  /* 0x00000001ff1e7424 */ /* 0x000fe200078e00ff */
[----:B------:R-:W-:Y:S01]  /*3a00*/  CS2R R28, SRZ ;  /* 0x00000000001c7805 */ /* 0x000fe2000001ff00 */
[----:B------:R-:W4:Y:S01]  /*3a10*/  LDCU.64 UR4, c[0x0][0x890] ;  /* 0x00011200ff0477ac */ /* 0x000f220008000a00 */
[----:B------:R-:W-:Y:S01]  /*3a20*/  IMAD.MOV.U32 R25, RZ, RZ, 0x2000 ;  /* 0x00002000ff197424 */ /* 0x000fe200078e00ff */
[----:B------:R-:W-:-:S03]  /*3a30*/  UMOV UR8, 0x400 ;  /* 0x0000040000087882 */ /* 0x000fc60000000000 */
[----:B------:R-:W3:Y:S01]  /*3a40*/  LDC R19, c[0x0][0x370] ;  /* 0x0000dc00ff137b82 */ /* 0x000ee20000000800 */
[----:B------:R-:W-:-:S07]  /*3a50*/  UPLOP3.LUT UP1, UPT, UPT, UPT, UPT, 0x40, 0x4 ;  /* 0x000000000004789c */ /* 0x000fce0003f2e870 */
[----:B------:R-:W3:Y:S01]  /*3a60*/  LDC R2, c[0x0][0xb0c] ;  /* 0x0002c300ff027b82 */ /* 0x000ee20000000800 */
[----:B-1----:R-:W-:Y:S02]  /*3a70*/  UISETP.NE.U32.AND UP2, UPT, UR6, URZ, UPT ;  /* 0x000000ff0600728c */ /* 0x002fe4000bf45070 */
[----:B------:R-:W-:Y:S02]  /*3a80*/  ULEA UR6, UR37, UR8, 0x18 ;  /* 0x0000000825067291 */ /* 0x000fe4000f8ec0ff */
[----:B------:R-:W-:Y:S02]  /*3a90*/  UISETP.NE.AND.EX UP2, UPT, UR7, URZ, UPT, UP2 ;  /* 0x000000ff0700728c */ /* 0x000fe4000bf45320 */
[----:B------:R-:W-:Y:S01]  /*3aa0*/  UIADD3 UR7, UPT, UPT, UR6, 0x50, URZ ;  /* 0x0000005006077890 */ /* 0x000fe2000fffe0ff */
[----:B------:R-:W1:Y:S01]  /*3ab0*/  LDC R18, c[0x0][0xb20] ;  /* 0x0002c800ff127b82 */ /* 0x000e620000000800 */
[----:B----4-:R-:W-:Y:S01]  /*3ac0*/  UISETP.NE.U32.AND UP3, UPT, UR4, URZ, UPT ;  /* 0x000000ff0400728c */ /* 0x010fe2000bf65070 */
[----:B--2---:R-:W-:Y:S01]  /*3ad0*/  ISETP.NE.AND P1, PT, R0, 0x1, PT ;  /* 0x000000010000780c */ /* 0x004fe20003f25270 */
[----:B------:R-:W-:-:S02]  /*3ae0*/  UPRMT UR37, UR37, 0x654, UR7 ;  /* 0x0000065425257896 */ /* 0x000fc40008000007 */
[----:B------:R-:W-:-:S03]  /*3af0*/  UISETP.NE.AND.EX UP3, UPT, UR5, URZ, UPT, UP3 ;  /* 0x000000ff0500728c */ /* 0x000fc6000bf65330 */
[----:B------:R-:W2:Y:S08]  /*3b00*/  LDC.64 R32, c[0x0][0x348] ;  /* 0x0000d200ff207b82 */ /* 0x000eb00000000a00 */
[----:B------:R-:W4:Y:S08]  /*3b10*/  LDC.64 R16, c[0x0][0xb10] ;  /* 0x0002c400ff107b82 */ /* 0x000f300000000a00 */
[----:B------:R-:W1:Y:S08]  /*3b20*/  LDC.64 R6, c[0x0][0xb18] ;  /* 0x0002c600ff067b82 */ /* 0x000e700000000a00 */
[----:B------:R-:W1:Y:S08]  /*3b30*/  LDC.64 R4, c[0x0][0xb28] ;  /* 0x0002ca00ff047b82 */ /* 0x000e700000000a00 */
[----:B---3--:R-:W1:Y:S02]  /*3b40*/  LDC R24, c[0x0][0x374] ;  /* 0x0000dd00ff187b82 */ /* 0x008e640000000800 */
.L_x_76:
[C---:B------:R-:W-:Y:S02]  /*3b50*/  LEA R0, R29.reuse, UR6, 0x3 ;  /* 0x000000061d007c11 */ /* 0x040fe4000f8e18ff */
[----:B------:R-:W-:Y:S02]  /*3b60*/  SHF.L.U32 R3, R28, 0x1f, RZ ;  /* 0x0000001f1c037819 */ /* 0x000fe400000006ff */
[----:B------:R-:W-:Y:S02]  /*3b70*/  LEA R20, R29, UR6, 0x4 ;  /* 0x000000061d147c11 */ /* 0x000fe4000f8e20ff */
[----:B---3--:R-:W3:Y:S02]  /*3b80*/  SYNCS.PHASECHK.TRANS64.TRYWAIT P0, [R0+URZ+0x70], R3 ;  /* 0x00007003000075a7 */ /* 0x008ee400080011ff */
[----:B---3--:R-:W-:Y:S05]  /*3b90*/  @!P0 BRA `(.L_x_69) ;  /* 0x0000003400488947 */ /* 0x008fea0003800000 */
.L_x_125:
[----:B------:R-:W-:Y:S01]  /*3ba0*/  ISETP.GE.AND P0, PT, R72, 0x1, PT ;  /* 0x000000014800780c */ /* 0x000fe20003f06270 */
[----:B------:R-:W1:Y:S01]  /*3bb0*/  LDS.128 R20, [R20+0x100] ;  /* 0x0001000014147984 */ /* 0x000e620000000c00 */
[----:B------:R-:W-:Y:S01]  /*3bc0*/  ISETP.NE.U32.AND P4, PT, RZ, UR4, PT ;  /* 0x00000004ff007c0c */ /* 0x000fe2000bf85070 */
[----:B---3--:R-:W-:Y:S01]  /*3bd0*/  VIADD R0, R0, 0x80 ;  /* 0x0000008000007836 */ /* 0x008fe20000000000 */
[----:B------:R-:W-:Y:S02]  /*3be0*/  SHF.L.U32 R26, R30, 0x1f, RZ ;  /* 0x0000001f1e1a7819 */ /* 0x000fe400000006ff */
[----:B------:R-:W-:Y:S02]  /*3bf0*/  ISETP.NE.AND.EX P4, PT, RZ, UR5, PT, P4 ;  /* 0x00000005ff007c0c */ /* 0x000fe4000bf85340 */
[----:B------:R-:W-:Y:S01]  /*3c00*/  PRMT R0, RZ, 0x654, R0 ;  /* 0x00000654ff007816 */ /* 0x000fe20000000000 */
[----:B------:R-:W-:Y:S01]  /*3c10*/  @!PT LDS RZ, [RZ] ;  /* 0x00000000fffff984 */ /* 0x000fe20000000800 */
[----:B------:R-:W-:Y:S01]  /*3c20*/  @!PT LDS RZ, [RZ] ;  /* 0x00000000fffff984 */ /* 0x000fe20000000800 */
[----:B------:R-:W-:Y:S01]  /*3c30*/  @!PT LDS RZ, [RZ] ;  /* 0x00000000fffff984 */ /* 0x000fe20000000800 */
[----:B------:R-:W-:Y:S01]  /*3c40*/  @!PT LDS RZ, [RZ] ;  /* 0x00000000fffff984 */ /* 0x000fe20000000800 */
[----:B------:R3:W-:Y:S06]  /*3c50*/  MEMBAR.ALL.CTA ;  /* 0x0000000000007992 */ /* 0x0007ec0000008000 */
[----:B---3--:R-:W3:Y:S02]  /*3c60*/  FENCE.VIEW.ASYNC.S ;  /* 0x00000000000073c6 */ /* 0x008ee40000000000 */
[----:B---3--:R3:W-:Y:S01]  /*3c70*/  SYNCS.ARRIVE.TRANS64.RED.A1T0 RZ, [R0+URZ], RZ ;  /* 0x000000ff00ff79a7 */ /* 0x0087e200081004ff */
[----:B-1----:R-:W-:Y:S11]  /*3c80*/  LOP3.LUT P3, RZ, R22, 0x1, RZ, 0xc0, !PT ;  /* 0x0000000116ff7812 */ /* 0x002ff6000786c0ff */
[----:B------:R-:W-:Y:S02]  /*3c90*/  @!UPT UIADD3 URZ, UPT, UPT, URZ, URZ, URZ ;  /* 0x000000fffffff290 */ /* 0x000fe4000fffe0ff */
[----:B------:R-:W-:Y:S02]  /*3ca0*/  @P3 MOV R13, R20 ;  /* 0x00000014000d3202 */ /* 0x000fe40000000f00 */
[----:B------:R-:W-:Y:S01]  /*3cb0*/  @P3 LOP3.LUT R8, R21, 0xffff, RZ, 0xc0, !PT ;  /* 0x0000ffff15083812 */ /* 0x000fe200078ec0ff */
[----:B---3--:R-:W-:Y:S06]  /*3cc0*/  @!P0 BRA `(.L_x_70) ;  /* 0x0000000000a48947 */ /* 0x008fec0003800000 */
[----:B------:R-:W-:Y:S01]  /*3cd0*/  IMAD.HI.U32 R31, R24, R7, RZ ;  /* 0x00000007181f7227 */ /* 0x000fe200078e00ff */
[----:B------:R-:W-:Y:S02]  /*3ce0*/  ISETP.NE.AND P0, PT, R6, 0x1, PT ;  /* 0x000000010600780c */ /* 0x000fe40003f05270 */
[----:B------:R-:W-:Y:S01]  /*3cf0*/  ISETP.NE.AND P2, PT, R72, 0x1, PT ;  /* 0x000000014800780c */ /* 0x000fe20003f45270 */
[----:B----4-:R-:W-:Y:S01]  /*3d00*/  IMAD.HI.U32 R34, R19, R16, RZ ;  /* 0x0000001013227227 */ /* 0x010fe200078e00ff */
[----:B------:R-:W-:Y:S02]  /*3d10*/  SHF.R.U32.HI R31, RZ, R18, R31 ;  /* 0x00000012ff1f7219 */ /* 0x000fe4000001161f */
[----:B------:R-:W-:Y:S01]  /*3d20*/  ISETP.NE.AND P5, PT, R2, 0x1, PT ;  /* 0x000000010200780c */ /* 0x000fe20003fa5270 */
[----:B------:R-:W-:Y:S01]  /*3d30*/  IMAD.HI.U32 R36, R13, R16, RZ ;  /* 0x000000100d247227 */ /* 0x000fe200078e00ff */
[----:B------:R-:W-:Y:S02]  /*3d40*/  SHF.R.U32.HI R34, RZ, R17, R34 ;  /* 0x00000011ff227219 */ /* 0x000fe40000011622 */
[----:B------:R-:W-:Y:S01]  /*3d50*/  SEL R3, R24, R31, !P0 ;  /* 0x0000001f18037207 */ /* 0x000fe20004000000 */
[C---:B------:R-:W-:Y:S01]  /*3d60*/  IMAD.HI.U32 R31, R8.reuse, R7, RZ ;  /* 0x00000007081f7227 */ /* 0x040fe200078e00ff */
[----:B------:R-:W-:Y:S02]  /*3d70*/  SEL R11, R19, R34, !P5 ;  /* 0x00000022130b7207 */ /* 0x000fe40006800000 */
[----:B------:R-:W-:Y:S01]  /*3d80*/  SHF.R.U32.HI R36, RZ, R17, R36 ;  /* 0x00000011ff247219 */ /* 0x000fe20000011624 */
[----:B------:R-:W-:Y:S01]  /*3d90*/  IMAD.HI.U32 R38, R3, R4, RZ ;  /* 0x0000000403267227 */ /* 0x000fe200078e00ff */
[----:B------:R-:W-:Y:S03]  /*3da0*/  SHF.R.U32.HI R31, RZ, R18, R31 ;  /* 0x00000012ff1f7219 */ /* 0x000fe6000001161f */
[----:B------:R-:W-:Y:S01]  /*3db0*/  IMAD.HI.U32 R34, R11, R4, RZ ;  /* 0x000000040b227227 */ /* 0x000fe200078e00ff */
[----:B------:R-:W-:Y:S02]  /*3dc0*/  @P2 SHF.R.U32.HI R3, RZ, R5, R38 ;  /* 0x00000005ff032219 */ /* 0x000fe40000011626 */
[----:B------:R-:W-:Y:S02]  /*3dd0*/  SEL R9, R8, R31, !P0 ;  /* 0x0000001f08097207 */ /* 0x000fe40004000000 */
[----:B------:R-:W-:Y:S01]  /*3de0*/  @P2 SHF.R.U32.HI R11, RZ, R5, R34 ;  /* 0x00000005ff0b2219 */ /* 0x000fe20000011622 */
[C---:B------:R-:W-:Y:S01]  /*3df0*/  IMAD R10, R72.reuse, R3, RZ ;  /* 0x00000003480a7224 */ /* 0x040fe200078e02ff */
[----:B------:R-:W-:Y:S01]  /*3e00*/  SEL R3, R13, R36, !P5 ;  /* 0x000000240d037207 */ /* 0x000fe20006800000 */
[C---:B------:R-:W-:Y:S03]  /*3e10*/  IMAD.HI.U32 R14, R9.reuse, R4, RZ ;  /* 0x00000004090e7227 */ /* 0x040fe600078e00ff */
[----:B------:R-:W-:Y:S01]  /*3e20*/  ISETP.GE.AND P0, PT, R9, R10, PT ;  /* 0x0000000a0900720c */ /* 0x000fe20003f06270 */
[C---:B------:R-:W-:Y:S01]  /*3e30*/  IMAD R12, R72.reuse, R11, RZ ;  /* 0x0000000b480c7224 */ /* 0x040fe200078e02ff */
[-C--:B------:R-:W-:Y:S04]  /*3e40*/  SHF.R.U32.HI R14, RZ, R5.reuse, R14 ;  /* 0x00000005ff0e7219 */ /* 0x080fe8000001160e */
[----:B------:R-:W-:Y:S02]  /*3e50*/  ISETP.GE.OR P0, PT, R3, R12, P0 ;  /* 0x0000000c0300720c */ /* 0x000fe40000706670 */
[----:B------:R-:W-:Y:S05]  /*3e60*/  SEL R15, R9, R14, !P2 ;  /* 0x0000000e090f7207 */ /* 0x000fea0005000000 */
[----:B------:R-:W-:Y:S04]  /*3e70*/  IMAD.MOV R14, RZ, RZ, -R15 ;  /* 0x000000ffff0e7224 */ /* 0x000fe800078e0a0f */
[----:B------:R-:W-:Y:S02]  /*3e80*/  IMAD R14, R72, R14, R9 ;  /* 0x0000000e480e7224 */ /* 0x000fe400078e0209 */
[C---:B------:R-:W-:Y:S05]  /*3e90*/  @!P0 IMAD.HI.U32 R10, R3.reuse, R4, RZ ;  /* 0x00000004030a8227 */ /* 0x040fea00078e00ff */
[----:B------:R-:W-:Y:S04]  /*3ea0*/  @!P0 SHF.R.U32.HI R10, RZ, R5, R10 ;  /* 0x00000005ff0a8219 */ /* 0x000fe8000001160a */
[----:B------:R-:W-:Y:S01]  /*3eb0*/  @!P0 SEL R0, R3, R10, !P2 ;  /* 0x0000000a03008207 */ /* 0x000fe20005000000 */
[----:B------:R-:W-:Y:S03]  /*3ec0*/  IMAD.MOV R10, RZ, RZ, -R3 ;  /* 0x000000ffff0a7224 */ /* 0x000fe600078e0a03 */
[----:B------:R-:W-:Y:S01]  /*3ed0*/  @!P0 IADD3 R15, PT, PT, R15, -R0, RZ ;  /* 0x800000000f0f8210 */ /* 0x000fe20007ffe0ff */
[----:B------:R-:W-:Y:S01]  /*3ee0*/  @!P0 IMAD R0, R11, R14, R0 ;  /* 0x0000000e0b008224 */ /* 0x000fe200078e0200 */
[----:B------:R-:W-:Y:S01]  /*3ef0*/  IADD3 R11, PT, PT, -R9, RZ, RZ ;  /* 0x000000ff090b7210 */ /* 0x000fe20007ffe1ff */
[----:B------:R-:W-:Y:S02]  /*3f00*/  IMAD R13, R2, R10, R13 ;  /* 0x0000000a020d7224 */ /* 0x000fe400078e020d */
[----:B------:R-:W-:Y:S02]  /*3f10*/  @!P0 IMAD R9, R15, R72, R3 ;  /* 0x000000480f098224 */ /* 0x000fe400078e0203 */
[----:B------:R-:W-:Y:S02]  /*3f20*/  @!P0 IMAD.MOV.U32 R3, RZ, RZ, R0 ;  /* 0x000000ffff038224 */ /* 0x000fe400078e0000 */
[----:B------:R-:W-:Y:S02]  /*3f30*/  IMAD R8, R6, R11, R8 ;  /* 0x0000000b06087224 */ /* 0x000fe400078e0208 */
[----:B------:R-:W-:Y:S02]  /*3f40*/  IMAD R13, R3, R2, R13 ;  /* 0x00000002030d7224 */ /* 0x000fe400078e020d */
[----:B------:R-:W-:Y:S02]  /*3f50*/  IMAD R8, R9, R6, R8 ;  /* 0x0000000609087224 */ /* 0x000fe400078e0208 */
.L_x_70:
[----:B------:R-:W-:Y:S05]  /*3f60*/  BRA.U UP1, `(.L_x_71) ;  /* 0x0000000101107547 */ /* 0x000fea000b800000 */
[----:B------:R-:W-:Y:S04]  /*3f70*/  MOV R0, UR13 ;  /* 0x0000000d00007c02 */ /* 0x000fe80008000f00 */
[----:B------:R-:W-:Y:S04]  /*3f80*/  SHF.L.U32 R3, R0, 0x1f, RZ ;  /* 0x0000001f00037819 */ /* 0x000fe800000006ff */
[----:B------:R-:W1:Y:S02]  /*3f90*/  SYNCS.PHASECHK.TRANS64.TRYWAIT P0, [UR6+0x68], R3 ;  /* 0x00006803ff0075a7 */ /* 0x000e640008001106 */
[----:B-1----:R-:W-:Y:S05]  /*3fa0*/  @!P0 BRA `(.L_x_72) ;  /* 0x0000003000588947 */ /* 0x002fea0003800000 */
.L_x_71:
[----:B------:R-:W-:Y:S05]  /*3fb0*/  BRA.U !UP3, `(.L_x_73) ;  /* 0x000000010b347547 */ /* 0x000fea000b800000 */
[----:B------:R-:W-:Y:S01]  /*3fc0*/  UPLOP3.LUT UP0, UPT, UPT, UPT, UP2, 0x80, 0x8 ;  /* 0x000000000008789c */ /* 0x000fe20003f0f020 */
[----:B-1----:R-:W-:Y:S02]  /*3fd0*/  HFMA2 R0, -RZ, RZ, 0, 5.9604644775390625e-08 ;  /* 0x00000001ff007431 */ /* 0x002fe400000001ff */
[----:B------:R-:W-:Y:S03]  /*3fe0*/  IMAD.MOV.U32 R164, RZ, RZ, 0x1 ;  /* 0x00000001ffa47424 */ /* 0x000fe600078e00ff */
[----:B------:R-:W-:Y:S05]  /*3ff0*/  PLOP3.LUT P0, PT, PT, PT, UP0, 0x80, 0x8 ;  /* 0x000000000008781c */ /* 0x000fea0003f0f008 */
[----:B------:R-:W1:Y:S01]  /*4000*/  @UP0 LDCU.64 UR8, c[0x0][0x888] ;  /* 0x00011100ff0807ac */ /* 0x000e620008000a00 */
[----:B------:R-:W-:Y:S07]  /*4010*/  @UP0 UIMAD UR7, UR36, UR4, URZ ;  /* 0x00000004240702a4 */ /* 0x000fee000f8e02ff */
[----:B------:R-:W-:Y:S01]  /*4020*/  @!P0 PRMT R164, R0, 0x7610, R164 ;  /* 0x0000761000a48816 */ /* 0x000fe200000000a4 */
[----:B-1----:R-:W-:Y:S03]  /*4030*/  @UP0 UIMAD.WIDE UR8, UR7, 0x4, UR8 ;  /* 0x00000004070808a5 */ /* 0x002fe6000f8e0208 */
[----:B------:R-:W1:Y:S03]  /*4040*/  @!UP0 LDCU UR7, c[0x0][0x880] ;  /* 0x00011000ff0787ac */ /* 0x000e660008000800 */
[----:B------:R-:W-:Y:S01]  /*4050*/  IMAD.U32 R10, RZ, RZ, UR8 ;  /* 0x00000008ff0a7e24 */ /* 0x000fe2000f8e00ff */
[----:B------:R-:W-:Y:S05]  /*4060*/  MOV R11, UR9 ;  /* 0x00000009000b7c02 */ /* 0x000fea0008000f00 */
[----:B-----5:R3:W5:Y:S02]  /*4070*/  @P0 LDG.E R81, desc[UR40][R10.64] ;  /* 0x000000280a510981 */ /* 0x020764000c1e1900 */
[----:B-1-3--:R-:W-:Y:S07]  /*4080*/  @!P0 IMAD.U32 R81, RZ, RZ, UR7 ;  /* 0x00000007ff518e24 */ /* 0x00afee000f8e00ff */
.L_x_73:
[----:B-----5:R-:W-:Y:S01]  /*4090*/  @!P4 FSETP.EQ.AND P5, PT, R81, RZ, PT ;  /* 0x000000ff5100c20b */ /* 0x020fe20003fa2000 */
[----:B------:R-:W-:Y:S01]  /*40a0*/  @!UPT UIADD3 URZ, UPT, UPT, URZ, URZ, URZ ;  /* 0x000000fffffff290 */ /* 0x000fe2000fffe0ff */
[----:B------:R-:W-:Y:S11]  /*40b0*/  @!P4 BRA `(.L_x_74) ;  /* 0x000000000014c947 */ /* 0x000ff60003800000 */
[----:B------:R-:W-:Y:S02]  /*40c0*/  LOP3.LUT P0, RZ, R164, 0xff, RZ, 0xc0, !PT ;  /* 0x000000ffa4ff7812 */ /* 0x000fe4000780c0ff */
[----:B------:R-:W-:Y:S04]  /*40d0*/  PLOP3.LUT P5, PT, PT, PT, UP0, 0x80, 0x8 ;  /* 0x000000000008781c */ /* 0x000fe80003faf008 */
[----:B------:R-:W-:Y:S07]  /*40e0*/  PLOP3.LUT P5, PT, P5, PT, PT, 0x8, 0x80 ;  /* 0x000000000080781c */ /* 0x000fee0002fae170 */
[----:B------:R-:W-:Y:S11]  /*40f0*/  @P0 FSETP.EQ.AND P5, PT, R81, RZ, PT ;  /* 0x000000ff5100020b */ /* 0x000ff60003fa2000 */
[----:B------:R-:W-:Y:S02]  /*4100*/  @!UPT UIADD3 URZ, UPT, UPT, URZ, URZ, URZ ;  /* 0x000000fffffff290 */ /* 0x000fe4000fffe0ff */
.L_x_74:
[----:B------:R-:W3:Y:S01]  /*4110*/  SYNCS.PHASECHK.TRANS64.TRYWAIT P4, [UR6+0x58], R26 ;  /* 0x0000581aff0075a7 */ /* 0x000ee20008081106 */
[----:B------:R-:W-:Y:S01]  /*4120*/  @P3 SHF.R.U32.HI R27, RZ, 0x10, R21 ;  /* 0x00000010ff1b3819 */ /* 0x000fe20000011615 */
[----:B------:R-:W-:Y:S01]  /*4130*/  VIADD R29, R29, 0x1 ;  /* 0x000000011d1d7836 */ /* 0x000fe20000000000 */
[----:B------:R-:W5:Y:S08]  /*4140*/  LDC.64 R14, c[0x0][0xb10] ;  /* 0x0002c400ff0e7b82 */ /* 0x000f700000000a00 */
[----:B------:R-:W2:Y:S08]  /*4150*/  LDC.64 R10, c[0x0][0xb18] ;  /* 0x0002c600ff0a7b82 */ /* 0x000eb00000000a00 */
[----:B-1----:R-:W1:Y:S08]  /*4160*/  @!P1 LDC R0, c[0x0][0xb20] ;  /* 0x0002c800ff009b82 */ /* 0x002e700000000800 */
[----:B------:R-:W4:Y:S01]  /*4170*/  @!P1 LDC R3, c[0x0][0xb0c] ;  /* 0x0002c300ff039b82 */ /* 0x000f220000000800 */
[----:B-----5:R-:W-:Y:S05]  /*4180*/  @!P1 IMAD.HI.U32 R14, R13, R14, RZ ;  /* 0x0000000e0d0e9227 */ /* 0x020fea00078e00ff */
[----:B------:R-:W-:Y:S01]  /*4190*/  @!P1 SHF.R.U32.HI R14, RZ, R15, R14 ;  /* 0x0000000fff0e9219 */ /* 0x000fe2000001160e */
[----:B--2---:R-:W-:Y:S01]  /*41a0*/  @!P1 IMAD.HI.U32 R11, R8, R11, RZ ;  /* 0x0000000b080b9227 */ /* 0x004fe200078e00ff */
[----:B------:R-:W-:Y:S04]  /*41b0*/  @!P1 ISETP.NE.AND P0, PT, R10, 0x1, PT ;  /* 0x000000010a00980c */ /* 0x000fe80003f05270 */
[----:B-1----:R-:W-:Y:S02]  /*41c0*/  @!P1 SHF.R.U32.HI R9, RZ, R0, R11 ;  /* 0x00000000ff099219 */ /* 0x002fe4000001160b */
[----:B----4-:R-:W-:Y:S02]  /*41d0*/  @!P1 ISETP.NE.AND P2, PT, R3, 0x1, PT ;  /* 0x000000010300980c */ /* 0x010fe40003f45270 */
[----:B------:R-:W-:Y:S02]  /*41e0*/  @!P1 SEL R9, R8, R9, !P0 ;  /* 0x0000000908099207 */ /* 0x000fe40004000000 */
[----:B------:R-:W-:Y:S02]  /*41f0*/  ELECT P0, URZ, PT ;  /* 0x0000000000ff782f */ /* 0x000fe40003800000 */
[----:B------:R-:W-:Y:S05]  /*4200*/  @!P1 SEL R14, R13, R14, !P2 ;  /* 0x0000000e0d0e9207 */ /* 0x000fea0005000000 */
[----:B------:R-:W-:Y:S02]  /*4210*/  @!P1 IMAD.IADD R0, R9, 0x1, -R14 ;  /* 0x0000000109009824 */ /* 0x000fe400078e0a0e */
[----:B------:R-:W-:Y:S02]  /*4220*/  @!P1 IMAD.IADD R9, R14, 0x1, -R9 ;  /* 0x000000010e099824 */ /* 0x000fe400078e0a09 */
[----:B------:R-:W-:Y:S02]  /*4230*/  @!P1 IMAD R13, R0, R3, R13 ;  /* 0x00000003000d9224 */ /* 0x000fe400078e020d */
[----:B------:R-:W-:Y:S01]  /*4240*/  @!P1 IMAD R8, R9, R10, R8 ;  /* 0x0000000a09089224 */ /* 0x000fe200078e0208 */
[----:B---3--:R-:W-:Y:S06]  /*4250*/  @!P4 BRA `(.L_x_75) ;  /* 0x0000002c00c4c947 */ /* 0x008fec0003800000 */
.L_x_128:
[----:B------:R-:W-:Y:S01]  /*4260*/  PLOP3.LUT P5, PT, P5, P0, PT, 0xf2, 0x2f ;  /* 0x00000000002f781c */ /* 0x000fe20002fa1e72 */
[----:B------:R-:W-:Y:S01]  /*4270*/  UMOV UR14, 0x0 ;  /* 0x00000000000e7882 */ /* 0x000fe20000000000 */
[----:B------:R-:W-:Y:S01]  /*4280*/  LOP3.LUT R30, R30, 0x1, RZ, 0x3c, !PT ;  /* 0x000000011e1e7812 */ /* 0x000fe200078e3cff */
[----:B------:R-:W-:Y:S01]  /*4290*/  UMOV UR15, 0x10000000 ;  /* 0x10000000000f7882 */ /* 0x000fe20000000000 */
[----:B------:R-:W-:Y:S01]  /*42a0*/  UMOV UR12, UR36 ;  /* 0x00000024000c7c82 */ /* 0x000fe20008000000 */
[----:B------:R-:W-:Y:S08]  /*42b0*/  @P3 R2UR UR36, R27 ;  /* 0x000000001b2432ca */ /* 0x000ff000000e0000 */
[----:B-1----:R-:W-:Y:S01]  /*42c0*/  @!P5 IADD3 R3, P0, PT, R32, 0x580, RZ ;  /* 0x000005802003d810 */ /* 0x002fe20007f1e0ff */
[----:B------:R-:W-:Y:S01]  /*42d0*/  @!P5 IMAD.SHL.U32 R155, R155, 0x40, RZ ;  /* 0x000000409b9bd824 */ /* 0x000fe200078e00ff */
[----:B------:R-:W-:Y:S01]  /*42e0*/  VOTEU.ALL UP1, P5 ;  /* 0x0000000000ff7886 */ /* 0x000fe20002820000 */
[----:B------:R-:W-:Y:S01]  /*42f0*/  @!P5 IMAD.SHL.U32 R165, R165, 0x80, RZ ;  /* 0x00000080a5a5d824 */ /* 0x000fe200078e00ff */
[----:B------:R-:W-:Y:S01]  /*4300*/  @!P5 R2UR UR8, R3 ;  /* 0x000000000308d2ca */ /* 0x000fe200000e0000 */
[----:B------:R-:W-:Y:S01]  /*4310*/  @!P5 IMAD.X R0, RZ, RZ, R33, P0 ;  /* 0x000000ffff00d224 */ /* 0x000fe200000e0621 */
[----:B------:R-:W-:Y:S01]  /*4320*/  @!P5 R2UR UR10, R155 ;  /* 0x000000009b0ad2ca */ /* 0x000fe200000e0000 */
[----:B------:R-:W-:Y:S01]  /*4330*/  @!UP1 UIADD3 UR9, UPT, UPT, UR6, 0x50, URZ ;  /* 0x0000005006099890 */ /* 0x000fe2000fffe0ff */
[----:B------:R-:W-:Y:S01]  /*4340*/  @!P5 R2UR UR11, R165 ;  /* 0x00000000a50bd2ca */ /* 0x000fe200000e0000 */
[----:B------:R-:W-:Y:S01]  /*4350*/  IMAD.IADD R155, R8, 0x1, R143 ;  /* 0x00000001089b7824 */ /* 0x000fe200078e028f */
[----:B------:R-:W-:Y:S01]  /*4360*/  @!P5 R2UR UR7, R0 ;  /* 0x000000000007d2ca */ /* 0x000fe200000e0000 */
[----:B------:R-:W-:Y:S01]  /*4370*/  IMAD.IADD R165, R13, 0x1, R154 ;  /* 0x000000010da57824 */ /* 0x000fe200078e029a */
[C---:B------:R-:W-:Y:S04]  /*4380*/  ISETP.NE.AND P0, PT, R29.reuse, 0x2, PT ;  /* 0x000000021d00780c */ /* 0x040fe80003f05270 */
[----:B------:R-:W-:Y:S01]  /*4390*/  SEL R3, RZ, 0x1, P0 ;  /* 0x00000001ff037807 */ /* 0x000fe20000000000 */
[----:B------:R-:W-:Y:S01]  /*43a0*/  IMAD.U32 R10, RZ, RZ, UR8 ;  /* 0x00000008ff0a7e24 */ /* 0x000fe2000f8e00ff */
[----:B------:R-:W-:Y:S01]  /*43b0*/  @!UP1 UIADD3 UR8, UPT, UPT, UR6, 0x200, URZ ;  /* 0x0000020006089890 */ /* 0x000fe2000fffe0ff */
[----:B------:R-:W-:Y:S01]  /*43c0*/  SEL R29, R29, RZ, P0 ;  /* 0x000000ff1d1d7207 */ /* 0x000fe20000000000 */
[----:B------:R-:W-:Y:S01]  /*43d0*/  VOTEU.ALL UP1, P5 ;  /* 0x0000000000ff7886 */ /* 0x000fe20002820000 */
[----:B------:R-:W-:Y:S02]  /*43e0*/  LOP3.LUT R28, R28, R3, RZ, 0x3c, !PT ;  /* 0x000000031c1c7212 */ /* 0x000fe400078e3cff */
[----:B------:R-:W-:Y:S01]  /*43f0*/  IMAD.U32 R11, RZ, RZ, UR7 ;  /* 0x00000007ff0b7e24 */ /* 0x000fe2000f8e00ff */
[----:B------:R-:W-:Y:S04]  /*4400*/  @!P5 R2UR UR16, R10 ;  /* 0x000000000a10d2ca */ /* 0x000fe800000e0000 */
[----:B------:R-:W-:Y:S11]  /*4410*/  @!P5 R2UR UR17, R11 ;  /* 0x000000000b11d2ca */ /* 0x000ff600000e0000 */
[----:B------:R-:W-:Y:S02]  /*4420*/  @!UPT UIADD3 URZ, UPT, UPT, URZ, URZ, URZ ;  /* 0x000000fffffff290 */ /* 0x000fe4000fffe0ff */
[----:B------:R3:W-:Y:S01]  /*4430*/  @!UP1 UTMALDG.3D [UR8], [UR16], desc[UR14] ;  /* 0x00000e08100095b4 */ /* 0x0007e20008011000 */
[----:B------:R3:W-:Y:S01]  /*4440*/  @!P5 SYNCS.ARRIVE.TRANS64.RED.A0TR RZ, [UR6+0x50], R25 ;  /* 0x00005019ffffd9a7 */ /* 0x0007e20008300406 */
[----:B------:R-:W-:Y:S01]  /*4450*/  UPLOP3.LUT UP1, UPT, UPT, UPT, UPT, 0x80, 0x8 ;  /* 0x000000000008789c */ /* 0x000fe20003f2f070 */
[----:B------:R-:W-:Y:S01]  /*4460*/  SYNCS.ARRIVE.TRANS64.RED.A1T0 RZ, [UR37], RZ ;  /* 0x000000ffffff79a7 */ /* 0x000fe20008100425 */
[----:B------:R-:W-:Y:S09]  /*4470*/  @P3 BRA `(.L_x_76) ;  /* 0xfffffff400b43947 */ /* 0x000ff2000383ffff */
[----:B------:R-:W-:Y:S07]  /*4480*/  MOV R0, UR6 ;  /* 0x0000000600007c02 */ /* 0x000fee0008000f00 */
.L_x_77:
[----:B-1----:R-:W-:-:S04]  /*4490*/  SHF.L.U32 R3, R30, 0x1f, RZ ;  /* 0x0000001f1e037819 */ /* 0x002fc800000006ff */
[----:B------:R1:W2:Y:S03]  /*44a0*/  SYNCS.PHASECHK.TRANS64.TRYWAIT P0, [R0+URZ+0x58], R3 ;  /* 0x00005803000075a7 */ /* 0x0002a600080011ff */
[----:B--2---:R-:W-:Y:S05]  /*44b0*/  @!P0 NANOSLEEP.SYNCS 0x989680 ;  /* 0x009896800000895d */ /* 0x004fea0003900000 */
[----:B------:R-:W2:Y:S02]  /*44c0*/  @!P0 SYNCS.PHASECHK.TRANS64 P0, [R0+URZ+0x58], R3 ;  /* 0x00005803000085a7 */ /* 0x000ea400080010ff */
[----:B--23--:R-:W-:Y:S05]  /*44d0*/  @P0 EXIT ;  /* 0x000000000000094d */ /* 0x00cfea0003800000 */
[----:B------:R-:W-:Y:S05]  /*44e0*/  BRA `(.L_x_77) ;  /* 0xfffffffc00e87947 */ /* 0x000fea000383ffff */
.L_x_68:
[----:B------:R-:W-:-:S06]  /*44f0*/  UISETP.GE.AND UP1, UPT, UR8, 0x4, UPT ;  /* 0x000000040800788c */ /* 0x000fcc000bf26270 */
[----:B------:R-:W-:-:S13]  /*4500*/  PLOP3.LUT P0, PT, PT, PT, UP1, 0x80, 0x8 ;  /* 0x000000000008781c */ /* 0x000fda0003f0f018 */
[----:B------:R-:W-:Y:S05]  /*4510*/  @!P0 EXIT ;  /* 0x000000000000894d */ /* 0x000fea0003800000 */
[----:B------:R-:W-:Y:S01]  /*4520*/  BAR.SYNC.DEFER_BLOCKING 0x6, 0xa0 ;  /* 0x0182800000007b1d */ /* 0x000fe20000010000 */
[C---:B------:R-:W-:Y:S02]  /*4530*/  IMAD.SHL.U32 R3, R166.reuse, 0x40, RZ ;  /* 0x00000040a6037824 */ /* 0x040fe400078e00ff */
[----:B------:R-:W-:Y:S02]  /*4540*/  HFMA2 R76, -RZ, RZ, 0, 0 ;  /* 0x00000000ff4c7431 */ /* 0x000fe400000001ff */
[C---:B------:R-:W-:Y:S01]  /*4550*/  IMAD.SHL.U32 R168, R166.reuse, 0x8, RZ ;  /* 0x00000008a6a87824 */ /* 0x040fe200078e00ff */
[----:B------:R-:W-:Y:S01]  /*4560*/  CS2R R174, SRZ ;  /* 0x0000000000ae7805 */ /* 0x000fe2000001ff00 */
[----:B------:R-:W-:Y:S01]  /*4570*/  IMAD.U32 R79, R166, 0x10000, RZ ;  /* 0x00010000a64f7824 */ /* 0x000fe200078e00ff */
[----:B------:R-:W-:Y:S01]  /*4580*/  UMOV UR43, 0x400 ;  /* 0x00000400002b7882 */ /* 0x000fe20000000000 */
[----:B------:R-:W-:Y:S01]  /*4590*/  LOP3.LUT R5, R3, 0x180, RZ, 0xc0, !PT ;  /* 0x0000018003057812 */ /* 0x000fe200078ec0ff */
[----:B------:R-:W-:Y:S01]  /*45a0*/  ULEA UR43, UR37, UR43, 0x18 ;  /* 0x0000002b252b7291 */ /* 0x000fe2000f8ec0ff */
[----:B------:R-:W1:Y:S01]  /*45b0*/  LDC R167, c[0x0][0x370] ;  /* 0x0000dc00ffa77b82 */ /* 0x000e620000000800 */
[----:B------:R-:W-:Y:S01]  /*45c0*/  LOP3.LUT R79, R79, 0x600000, RZ, 0xc0, !PT ;  /* 0x006000004f4f7812 */ /* 0x000fe200078ec0ff */
[----:B------:R-:W-:Y:S01]  /*45d0*/  IMAD.MOV.U32 R181, RZ, RZ, RZ ;  /* 0x000000ffffb57224 */ /* 0x000fe200078e00ff */
[----:B------:R-:W-:Y:S01]  /*45e0*/  LOP3.LUT R168, R5, 0x30, R168, 0xf8, !PT ;  /* 0x0000003005a87812 */ /* 0x000fe200078ef8a8 */
[----:B------:R-:W-:Y:S01]  /*45f0*/  UIADD3 UR4, UPT, UPT, UR43, 0x2200, URZ ;  /* 0x000022002b047890 */ /* 0x000fe2000fffe0ff */
[----:B------:R-:W-:Y:S01]  /*4600*/  IMAD.MOV.U32 R173, RZ, RZ, RZ ;  /* 0x000000ffffad7224 */ /* 0x000fe200078e00ff */
[----:B------:R-:W2:Y:S01]  /*4610*/  LDCU.64 UR46, c[0x0][0x348] ;  /* 0x00006900ff2e77ac */ /* 0x000ea20008000a00 */
[----:B------:R-:W-:Y:S01]  /*4620*/  LOP3.LUT R168, R168, 0x1e40, R3, 0xf8, !PT ;  /* 0x00001e40a8a87812 */ /* 0x000fe200078ef803 */
[----:B------:R-:W4:Y:S01]  /*4630*/  LDC R74, c[0x0][0xb0c] ;  /* 0x0002c300ff4a7b82 */ /* 0x000f220000000800 */
[----:B------:R-:W-:Y:S01]  /*4640*/  IMAD.SHL.U32 R3, R166, 0x10, RZ ;  /* 0x00000010a6037824 */ /* 0x000fe200078e00ff */
[----:B------:R-:W-:Y:S01]  /*4650*/  MOV R179, UR4 ;  /* 0x0000000400b37c02 */ /* 0x000fe20008000f00 */
[----:B------:R-:W1:Y:S03]  /*4660*/  LDCU.64 UR38, c[0x0][0x888] ;  /* 0x00011100ff2677ac */ /* 0x000e660008000a00 */
[C---:B------:R-:W-:Y:S01]  /*4670*/  LOP3.LUT R5, R3.reuse, 0x20, RZ, 0xc0, !PT ;  /* 0x0000002003057812 */ /* 0x040fe200078ec0ff */
[----:B------:R-:W3:Y:S01]  /*4680*/  LDS R0, [UR43+0x120] ;  /* 0x0001202bff007984 */ /* 0x000ee20008000800 */
[----:B------:R-:W1:Y:S01]  /*4690*/  LDC R170, c[0x0][0xb20] ;  /* 0x0002c800ffaa7b82 */ /* 0x000e620000000800 */
[----:B------:R-:W-:Y:S01]  /*46a0*/  LOP3.LUT R3, R3, 0x40, RZ, 0xc0, !PT ;  /* 0x0000004003037812 */ /* 0x000fe200078ec0ff */
[----:B------:R-:W-:-:S06]  /*46b0*/  UIADD3 UR42, UPT, UPT, UR43, 0x200, URZ ;  /* 0x000002002b2a7890 */ /* 0x000fcc000fffe0ff */
[----:B------:R-:W1:Y:S08]  /*46c0*/  LDC R73, c[0x0][0xb30] ;  /* 0x0002cc00ff497b82 */ /* 0x000e700000000800 */
[----:B------:R-:W1:Y:S08]  /*46d0*/  LDC.64 R152, c[0x0][0xb10] ;  /* 0x0002c400ff987b82 */ /* 0x000e700000000a00 */
[----:B------:R-:W1:Y:S08]  /*46e0*/  LDC.64 R70, c[0x0][0xb18] ;  /* 0x0002c600ff467b82 */ /* 0x000e700000000a00 */
[----:B------:R-:W1:Y:S01]  /*46f0*/  LDC.64 R148, c[0x0][0x888] ;  /* 0x00022200ff947b82 */ /* 0x000e620000000a00 */
[----:B---3--:R-:W-:-:S07]  /*4700*/  IMAD.IADD R79, R0, 0x1, R79 ;  /* 0x00000001004f7824 */ /* 0x008fce00078e024f */
[----:B------:R-:W3:Y:S01]  /*4710*/  LDC.64 R68, c[0x0][0xb28] ;  /* 0x0002ca00ff447b82 */ /* 0x000ee20000000a00 */
[----:B------:R-:W-:-:S05]  /*4720*/  VIADD R0, R168, UR43 ;  /* 0x0000002ba8007c36 */ /* 0x000fca0008000000 */
[--C-:B------:R-:W-:Y:S02]  /*4730*/  IADD3 R178, PT, PT, -R5, 0x200, R0.reuse ;  /* 0x0000020005b27810 */ /* 0x100fe40007ffe100 */
[----:B------:R-:W1:Y:S01]  /*4740*/  LDC.64 R150, c[0x0][0x890] ;  /* 0x00022400ff967b82 */ /* 0x000e620000000a00 */
[----:B------:R-:W-:Y:S02]  /*4750*/  IADD3 R177, PT, PT, -R3, 0x200, R0 ;  /* 0x0000020003b17810 */ /* 0x000fe40007ffe100 */
[----:B------:R-:W-:-:S05]  /*4760*/  IMAD.IADD R176, R178, 0x1, -R3 ;  /* 0x00000001b2b07824 */ /* 0x000fca00078e0a03 */
[----:B------:R-:W1:Y:S08]  /*4770*/  LDC.64 R146, c[0x0][0x8b0] ;  /* 0x00022c00ff927b82 */ /* 0x000e700000000a00 */
[----:B------:R-:W1:Y:S08]  /*4780*/  LDC.64 R144, c[0x0][0x8a8] ;  /* 0x00022a00ff907b82 */ /* 0x000e700000000a00 */
[----:B--2-4-:R-:W1:Y:S02]  /*4790*/  LDC R172, c[0x0][0x374] ;  /* 0x0000dd00ffac7b82 */ /* 0x014e640000000800 */
.L_x_95:
[C---:B------:R-:W-:Y:S02]  /*47a0*/  LEA R0, R181.reuse, UR43, 0x3 ;  /* 0x0000002bb5007c11 */ /* 0x040fe4000f8e18ff */
[----:B------:R-:W-:Y:S02]  /*47b0*/  SHF.L.U32 R3, R174, 0x1f, RZ ;  /* 0x0000001fae037819 */ /* 0x000fe400000006ff */
[----:B------:R-:W-:Y:S02]  /*47c0*/  LEA R16, R181, UR43, 0x4 ;  /* 0x0000002bb5107c11 */ /* 0x000fe4000f8e20ff */
[----:B--2---:R-:W2:Y:S02]  /*47d0*/  SYNCS.PHASECHK.TRANS64.TRYWAIT P0, [R0+URZ+0x70], R3 ;  /* 0x00007003000075a7 */ /* 0x004ea400080011ff */
[----:B-12---:R-:W-:Y:S05]  /*47e0*/  @!P0 BRA `(.L_x_78) ;  /* 0x0000002800788947 */ /* 0x006fea0003800000 */
.L_x_129:
[----:B------:R-:W4:Y:S01]  /*47f0*/  LDC.64 R12, c[0x0][0xb10] ;  /* 0x0002c400ff0c7b82 */ /* 0x000f220000000a00 */
[----:B------:R-:W3:Y:S01]  /*4800*/  LDS.128 R16, [R16+0x100] ;  /* 0x0001000010107984 */ /* 0x000ee20000000c00 */
[----:B-1----:R-:W-:Y:S01]  /*4810*/  ISETP.NE.AND P1, PT, R73, 0x1, PT ;  /* 0x000000014900780c */ /* 0x002fe20003f25270 */
[----:B--2---:R-:W-:Y:S01]  /*4820*/  VIADD R0, R0, 0x80 ;  /* 0x0000008000007836 */ /* 0x004fe20000000000 */
[----:B------:R-:W-:Y:S04]  /*4830*/  ISETP.GE.AND P0, PT, R72, 0x1, PT ;  /* 0x000000014800780c */ /* 0x000fe80003f06270 */
[----:B------:R-:W1:Y:S01]  /*4840*/  LDC.64 R10, c[0x0][0xb18] ;  /* 0x0002c600ff0a7b82 */ /* 0x000e620000000a00 */
[----:B------:R-:W-:Y:S01]  /*4850*/  PRMT R0, RZ, 0x654, R0 ;  /* 0x00000654ff007816 */ /* 0x000fe20000000000 */
[----:B------:R-:W-:Y:S01]  /*4860*/  @!PT LDS RZ, [RZ] ;  /* 0x00000000fffff984 */ /* 0x000fe20000000800 */
[----:B------:R-:W-:Y:S01]  /*4870*/  @!PT LDS RZ, [RZ] ;  /* 0x00000000fffff984 */ /* 0x000fe20000000800 */
[----:B------:R-:W-:Y:S01]  /*4880*/  @!PT LDS RZ, [RZ] ;  /* 0x00000000fffff984 */ /* 0x000fe20000000800 */
[----:B------:R-:W-:Y:S01]  /*4890*/  @!PT LDS RZ, [RZ] ;  /* 0x00000000fffff984 */ /* 0x000fe20000000800 */
[----:B------:R2:W-:Y:S06]  /*48a0*/  MEMBAR.ALL.CTA ;  /* 0x0000000000007992 */ /* 0x0005ec0000008000 */
[----:B--2---:R-:W2:Y:S01]  /*48b0*/  FENCE.VIEW.ASYNC.S ;  /* 0x00000000000073c6 */ /* 0x004ea20000000000 */
[----:B------:R-:W1:Y:S08]  /*48c0*/  @!P1 LDC R14, c[0x0][0xb20] ;  /* 0x0002c800ff0e9b82 */ /* 0x000e700000000800 */
[----:B------:R-:W1:Y:S01]  /*48d0*/  @!P1 LDC R9, c[0x0][0xb0c] ;  /* 0x0002c300ff099b82 */ /* 0x000e620000000800 */
[----:B--2---:R2:W-:Y:S01]  /*48e0*/  SYNCS.ARRIVE.TRANS64.RED.A1T0 RZ, [R0+URZ], RZ ;  /* 0x000000ff00ff79a7 */ /* 0x0045e200081004ff */
[----:B---3--:R-:W-:Y:S04]  /*48f0*/  LOP3.LUT P4, RZ, R18, 0x1, RZ, 0xc0, !PT ;  /* 0x0000000112ff7812 */ /* 0x008fe8000788c0ff */
[----:B------:R-:W-:Y:S09]  /*4900*/  P2R R180, PR, RZ, 0x10 ;  /* 0x00000010ffb47803 */ /* 0x000ff20000000000 */
[----:B------:R-:W-:Y:S02]  /*4910*/  @P4 MOV R77, R16 ;  /* 0x00000010004d4202 */ /* 0x000fe40000000f00 */
[----:B------:R-:W-:Y:S01]  /*4920*/  @P4 LOP3.LUT R75, R17, 0xffff, RZ, 0xc0, !PT ;  /* 0x0000ffff114b4812 */ /* 0x000fe200078ec0ff */
[----:B--2-4-:R-:W-:Y:S06]  /*4930*/  @!P0 BRA `(.L_x_79) ;  /* 0x0000000000a48947 */ /* 0x014fec0003800000 */
[----:B------:R-:W-:Y:S01]  /*4940*/  IMAD.HI.U32 R21, R172, R71, RZ ;  /* 0x00000047ac157227 */ /* 0x000fe200078e00ff */
[----:B------:R-:W-:Y:S02]  /*4950*/  ISETP.NE.AND P0, PT, R70, 0x1, PT ;  /* 0x000000014600780c */ /* 0x000fe40003f05270 */
[----:B------:R-:W-:Y:S01]  /*4960*/  ISETP.NE.AND P2, PT, R72, 0x1, PT ;  /* 0x000000014800780c */ /* 0x000fe20003f45270 */
[----:B------:R-:W-:Y:S01]  /*4970*/  IMAD.HI.U32 R20, R167, R152, RZ ;  /* 0x00000098a7147227 */ /* 0x000fe200078e00ff */
[----:B------:R-:W-:Y:S02]  /*4980*/  SHF.R.U32.HI R21, RZ, R170, R21 ;  /* 0x000000aaff157219 */ /* 0x000fe40000011615 */
[----:B------:R-:W-:Y:S01]  /*4990*/  ISETP.NE.AND P3, PT, R74, 0x1, PT ;  /* 0x000000014a00780c */ /* 0x000fe20003f65270 */
[----:B------:R-:W-:Y:S01]  /*49a0*/  IMAD.HI.U32 R24, R77, R152, RZ ;  /* 0x000000984d187227 */ /* 0x000fe200078e00ff */
[----:B------:R-:W-:Y:S02]  /*49b0*/  SHF.R.U32.HI R20, RZ, R153, R20 ;  /* 0x00000099ff147219 */ /* 0x000fe40000011614 */
[----:B------:R-:W-:Y:S01]  /*49c0*/  SEL R3, R172, R21, !P0 ;  /* 0x00000015ac037207 */ /* 0x000fe20004000000 */
[----:B------:R-:W-:Y:S01]  /*49d0*/  IMAD.HI.U32 R21, R75, R71, RZ ;  /* 0x000000474b157227 */ /* 0x000fe200078e00ff */
[----:B------:R-:W-:Y:S02]  /*49e0*/  SEL R7, R167, R20, !P3 ;  /* 0x00000014a7077207 */ /* 0x000fe40005800000 */
[----:B------:R-:W-:Y:S01]  /*49f0*/  SHF.R.U32.HI R24, RZ, R153, R24 ;  /* 0x00000099ff187219 */ /* 0x000fe20000011618 */
[-C--:B------:R-:W-:Y:S04]  /*4a00*/  IMAD.HI.U32 R20, R3, R68.reuse, RZ ;  /* 0x0000004403147227 */ /* 0x080fe800078e00ff */
[----:B------:R-:W-:Y:S01]  /*4a10*/  IMAD.HI.U32 R22, R7, R68, RZ ;  /* 0x0000004407167227 */ /* 0x000fe200078e00ff */
[-C--:B------:R-:W-:Y:S02]  /*4a20*/  @P2 SHF.R.U32.HI R3, RZ, R69.reuse, R20 ;  /* 0x00000045ff032219 */ /* 0x080fe40000011614 */
[----:B------:R-:W-:Y:S02]  /*4a30*/  SHF.R.U32.HI R20, RZ, R170, R21 ;  /* 0x000000aaff147219 */ /* 0x000fe40000011615 */
[----:B------:R-:W-:Y:S01]  /*4a40*/  @P2 SHF.R.U32.HI R7, RZ, R69, R22 ;  /* 0x00000045ff072219 */ /* 0x000fe20000011616 */
[C---:B------:R-:W-:Y:S01]  /*4a50*/  IMAD R2, R72.reuse, R3, RZ ;  /* 0x0000000348027224 */ /* 0x040fe200078e02ff */
[----:B------:R-:W-:Y:S02]  /*4a60*/  SEL R5, R75, R20, !P0 ;  /* 0x000000144b057207 */ /* 0x000fe40004000000 */
[----:B------:R-:W-:Y:S01]  /*4a70*/  SEL R3, R77, R24, !P3 ;  /* 0x000000184d037207 */ /* 0x000fe20005800000 */
[----:B------:R-:W-:Y:S01]  /*4a80*/  IMAD R4, R72, R7, RZ ;  /* 0x0000000748047224 */ /* 0x000fe200078e02ff */
[C---:B------:R-:W-:Y:S01]  /*4a90*/  ISETP.GE.AND P0, PT, R5.reuse, R2, PT ;  /* 0x000000020500720c */ /* 0x040fe20003f06270 */
[----:B------:R-:W-:Y:S03]  /*4aa0*/  IMAD.HI.U32 R6, R5, R68, RZ ;  /* 0x0000004405067227 */ /* 0x000fe600078e00ff */
[----:B------:R-:W-:Y:S01]  /*4ab0*/  ISETP.GE.OR P0, PT, R3, R4, P0 ;  /* 0x000000040300720c */ /* 0x000fe20000706670 */
[----:B------:R-:W-:Y:S01]  /*4ac0*/  IMAD.MOV R4, RZ, RZ, -R3 ;  /* 0x000000ffff047224 */ /* 0x000fe200078e0a03 */
[-C--:B------:R-:W-:Y:S03]  /*4ad0*/  SHF.R.U32.HI R6, RZ, R69.reuse, R6 ;  /* 0x00000045ff067219 */ /* 0x080fe60000011606 */
[----:B------:R-:W-:Y:S01]  /*4ae0*/  IMAD R77, R74, R4, R77 ;  /* 0x000000044a4d7224 */ /* 0x000fe200078e024d */
[----:B------:R-:W-:Y:S05]  /*4af0*/  SEL R15, R5, R6, !P2 ;  /* 0x00000006050f7207 */ /* 0x000fea0005000000 */
[----:B------:R-:W-:Y:S02]  /*4b00*/  IMAD.MOV R6, RZ, RZ, -R15 ;  /* 0x000000ffff067224 */ /* 0x000fe400078e0a0f */
[C---:B------:R-:W-:Y:S04]  /*4b10*/  @!P0 IMAD.HI.U32 R2, R3.reuse, R68, RZ ;  /* 0x0000004403028227 */ /* 0x040fe800078e00ff */
[----:B------:R-:W-:Y:S01]  /*4b20*/  IMAD R6, R72, R6, R5 ;  /* 0x0000000648067224 */ /* 0x000fe200078e0205 */
[----:B------:R-:W-:Y:S04]  /*4b30*/  @!P0 SHF.R.U32.HI R2, RZ, R69, R2 ;  /* 0x00000045ff028219 */ /* 0x000fe80000011602 */
[----:B------:R-:W-:Y:S02]  /*4b40*/  @!P0 SEL R0, R3, R2, !P2 ;  /* 0x0000000203008207 */ /* 0x000fe40005000000 */
[----:B------:R-:W-:Y:S02]  /*4b50*/  IADD3 R2, PT, PT, -R5, RZ, RZ ;  /* 0x000000ff05027210 */ /* 0x000fe40007ffe1ff */
[----:B------:R-:W-:Y:S01]  /*4b60*/  @!P0 IADD3 R8, PT, PT, R15, -R0, RZ ;  /* 0x800000000f088210 */ /* 0x000fe20007ffe0ff */
[----:B------:R-:W-:Y:S02]  /*4b70*/  @!P0 IMAD R0, R7, R6, R0 ;  /* 0x0000000607008224 */ /* 0x000fe400078e0200 */
[----:B------:R-:W-:Y:S02]  /*4b80*/  IMAD R75, R70, R2, R75 ;  /* 0x00000002464b7224 */ /* 0x000fe400078e024b */
[----:B------:R-:W-:Y:S02]  /*4b90*/  @!P0 IMAD R5, R8, R72, R3 ;  /* 0x0000004808058224 */ /* 0x000fe400078e0203 */
[----:B------:R-:W-:Y:S04]  /*4ba0*/  @!P0 IMAD.MOV.U32 R3, RZ, RZ, R0 ;  /* 0x000000ffff038224 */ /* 0x000fe800078e0000 */
[----:B------:R-:W-:Y:S02]  /*4bb0*/  IMAD R77, R3, R74, R77 ;  /* 0x0000004a034d7224 */ /* 0x000fe400078e024d */
[----:B------:R-:W-:Y:S07]  /*4bc0*/  IMAD R75, R5, R70, R75 ;  /* 0x00000046054b7224 */ /* 0x000fee00078e024b */
.L_x_79:
[----:B------:R-:W-:Y:S01]  /*4bd0*/  @!P1 IMAD.HI.U32 R0, R77, R12, RZ ;  /* 0x0000000c4d009227 */ /* 0x000fe200078e00ff */
[----:B-1----:R-:W-:Y:S01]  /*4be0*/  @!P1 ISETP.NE.AND P0, PT, R10, 0x1, PT ;  /* 0x000000010a00980c */ /* 0x002fe20003f05270 */
[----:B------:R-:W-:Y:S01]  /*4bf0*/  ULOP3.LUT UP0, URZ, UR42, 0x1b0, URZ, 0xc0, !UPT ;  /* 0x000001b02aff7892 */ /* 0x000fe2000f80c0ff */
[----:B------:R-:W-:Y:S01]  /*4c00*/  @!P1 ISETP.NE.AND P2, PT, R9, 0x1, PT ;  /* 0x000000010900980c */ /* 0x000fe20003f45270 */
[----:B------:R-:W-:Y:S01]  /*4c10*/  @!P1 IMAD.HI.U32 R3, R75, R11, RZ ;  /* 0x0000000b4b039227 */ /* 0x000fe200078e00ff */
[----:B------:R-:W-:Y:S02]  /*4c20*/  @!P1 SHF.R.U32.HI R0, RZ, R13, R0 ;  /* 0x0000000dff009219 */ /* 0x000fe40000011600 */
[----:B------:R-:W-:Y:S01]  /*4c30*/  @P4 SHF.R.U32.HI R171, RZ, 0x10, R17 ;  /* 0x00000010ffab4819 */ /* 0x000fe20000011611 */
[----:B------:R-:W-:Y:S01]  /*4c40*/  VIADD R181, R181, 0x1 ;  /* 0x00000001b5b57836 */ /* 0x000fe20000000000 */
[----:B------:R-:W-:Y:S02]  /*4c50*/  @!P1 SHF.R.U32.HI R2, RZ, R14, R3 ;  /* 0x0000000eff029219 */ /* 0x000fe40000011603 */
[----:B------:R-:W-:Y:S02]  /*4c60*/  @!P1 SEL R3, R77, R0, !P2 ;  /* 0x000000004d039207 */ /* 0x000fe40005000000 */
[----:B------:R-:W-:Y:S05]  /*4c70*/  @!P1 SEL R2, R75, R2, !P0 ;  /* 0x000000024b029207 */ /* 0x000fea0004000000 */
[----:B------:R-:W-:Y:S02]  /*4c80*/  @!P1 IMAD.IADD R0, R2, 0x1, -R3 ;  /* 0x0000000102009824 */ /* 0x000fe400078e0a03 */
[----:B------:R-:W-:Y:S02]  /*4c90*/  @!P1 IMAD.IADD R2, R3, 0x1, -R2 ;  /* 0x0000000103029824 */ /* 0x000fe400078e0a02 */
[----:B------:R-:W-:Y:S02]  /*4ca0*/  @!P1 IMAD R77, R0, R9, R77 ;  /* 0x00000009004d9224 */ /* 0x000fe400078e024d */
[----:B------:R-:W-:Y:S01]  /*4cb0*/  @!P1 IMAD R75, R2, R10, R75 ;  /* 0x0000000a024b9224 */ /* 0x000fe200078e024b */
[----:B------:R-:W-:Y:S06]  /*4cc0*/  BRA.U !UP0, `(.L_x_80) ;  /* 0x0000000108407547 */ /* 0x000fec000b800000 */
[----:B------:R-:W1:Y:S01]  /*4cd0*/  LDCU.64 UR8, c[0x4][0x80] ;  /* 0x01001000ff0877ac */ /* 0x000e620008000a00 */
[----:B------:R-:W-:Y:S01]  /*4ce0*/  MOV R3, 0x0 ;  /* 0x0000000000037802 */ /* 0x000fe20000000f00 */
[----:B------:R-:W-:Y:S02]  /*4cf0*/  HFMA2 R12, -RZ, RZ, 0, 5.9604644775390625e-08 ;  /* 0x00000001ff0c7431 */ /* 0x000fe400000001ff */
[----:B------:R-:W-:Y:S02]  /*4d00*/  IMAD.MOV.U32 R8, RZ, RZ, 0x70 ;  /* 0x00000070ff087424 */ /* 0x000fe400078e00ff */
[----:B------:R-:W-:Y:S01]  /*4d10*/  IMAD.MOV.U32 R13, RZ, RZ, RZ ;  /* 0x000000ffff0d7224 */ /* 0x000fe200078e00ff */
[----:B------:R-:W2:Y:S01]  /*4d20*/  LDCU.64 UR6, c[0x4][0x88] ;  /* 0x01001100ff0677ac */ /* 0x000ea20008000a00 */
[----:B------:R-:W3:Y:S01]  /*4d30*/  LDC.64 R2, c[0x4][R3] ;  /* 0x0100000003027b82 */ /* 0x000ee20000000a00 */
[----:B------:R-:W4:Y:S01]  /*4d40*/  LDCU.64 UR4, c[0x4][0x8] ;  /* 0x01000100ff0477ac */ /* 0x000f220008000a00 */
[----:B-1----:R-:W-:Y:S01]  /*4d50*/  MOV R5, UR9 ;  /* 0x0000000900057c02 */ /* 0x002fe20008000f00 */
[----:B------:R-:W-:Y:S01]  /*4d60*/  IMAD.U32 R4, RZ, RZ, UR8 ;  /* 0x00000008ff047e24 */ /* 0x000fe2000f8e00ff */
[----:B--2---:R-:W-:Y:S01]  /*4d70*/  MOV R7, UR7 ;  /* 0x0000000700077c02 */ /* 0x004fe20008000f00 */
[----:B------:R-:W-:Y:S01]  /*4d80*/  IMAD.U32 R6, RZ, RZ, UR6 ;  /* 0x00000006ff067e24 */ /* 0x000fe2000f8e00ff */
[----:B----4-:R-:W-:Y:S01]  /*4d90*/  MOV R11, UR5 ;  /* 0x00000005000b7c02 */ /* 0x010fe20008000f00 */
[----:B------:R-:W-:Y:S02]  /*4da0*/  IMAD.U32 R10, RZ, RZ, UR4 ;  /* 0x00000004ff0a7e24 */ /* 0x000fe4000f8e00ff */
[----:B------:R-:W-:Y:S07]  /*4db0*/  LEPC R20, `(.L_x_80) ;  /* 0x000000001014794e */ /* 0x000fee0000000000 */
[----:B---3-5:R-:W-:Y:S05]  /*4dc0*/  CALL.ABS.NOINC R2 ;  /* 0x0000000002007343 */ /* 0x028fea0003c00000 */
.L_x_80:
[----:B------:R-:W-:Y:S01]  /*4dd0*/  LOP3.LUT P0, RZ, R179, 0x1b0, RZ, 0xc0, !PT ;  /* 0x000001b0b3ff7812 */ /* 0x000fe2000780c0ff */
[----:B------:R-:W-:Y:S11]  /*4de0*/  BSSY.RECONVERGENT B6, `(.L_x_81) ;  /* 0x0000013000067945 */ /* 0x000ff60003800200 */
[----:B------:R-:W-:Y:S01]  /*4df0*/  @!UPT UIADD3 URZ, UPT, UPT, URZ, URZ, URZ ;  /* 0x000000fffffff290 */ /* 0x000fe2000fffe0ff */
[----:B------:R-:W-:Y:S05]  /*4e00*/  @!P0 BRA `(.L_x_82) ;  /* 0x0000000000408947 */ /* 0x000fea0003800000 */
        /* <DEDUP_REMOVED lines=16> */
.L_x_82:
[----:B------:R-:W-:Y:S05]  /*4f10*/  BSYNC.RECONVERGENT B6 ;  /* 0x0000000000067941 */ /* 0x000fea0003800200 */
.L_x_81:
[----:B------:R-:W-:Y:S01]  /*4f20*/  ISETP.NE.U32.AND P3, PT, R150, RZ, PT ;  /* 0x000000ff9600720c */ /* 0x000fe20003f65070 */
[----:B------:R-:W-:Y:S01]  /*4f30*/  UISETP.NE.AND UP1, UPT, UR44, URZ, UPT ;  /* 0x000000ff2c00728c */ /* 0x000fe2000bf25270 */
[----:B------:R-:W-:Y:S02]  /*4f40*/  ISETP.NE.U32.AND P4, PT, R146, RZ, PT ;  /* 0x000000ff9200720c */ /* 0x000fe40003f85070 */
[----:B------:R-:W-:Y:S02]  /*4f50*/  ISETP.NE.AND.EX P3, PT, R151, RZ, PT, P3 ;  /* 0x000000ff9700720c */ /* 0x000fe40003f65330 */
[----:B------:R-:W-:Y:S02]  /*4f60*/  PLOP3.LUT P1, PT, PT, PT, PT, 0x8, 0x80 ;  /* 0x000000000080781c */ /* 0x000fe40003f2e170 */
[----:B------:R-:W-:Y:S02]  /*4f70*/  PLOP3.LUT P0, PT, PT, PT, UP1, 0x80, 0x8 ;  /* 0x000000000008781c */ /* 0x000fe40003f0f018 */
[----:B------:R-:W-:Y:S02]  /*4f80*/  ISETP.NE.AND.EX P4, PT, R147, RZ, PT, P4 ;  /* 0x000000ff9300720c */ /* 0x000fe40003f85340 */
[----:B------:R-:W1:Y:S09]  /*4f90*/  @UP1 LDCU.64 UR4, c[0x0][0x888] ;  /* 0x00011100ff0417ac */ /* 0x000e720008000a00 */
[----:B------:R-:W-:Y:S01]  /*4fa0*/  @P0 PLOP3.LUT P1, PT, P3, PT, PT, 0x80, 0x8 ;  /* 0x000000000008081c */ /* 0x000fe20001f2f070 */
[----:B-1----:R-:W-:Y:S04]  /*4fb0*/  @UP1 UISETP.NE.U32.AND UP0, UPT, UR4, URZ, UPT ;  /* 0x000000ff0400128c */ /* 0x002fe8000bf05070 */
[----:B------:R-:W-:Y:S04]  /*4fc0*/  @UP1 UISETP.NE.AND.EX UP0, UPT, UR5, URZ, UPT, UP0 ;  /* 0x000000ff0500128c */ /* 0x000fe8000bf05300 */
[----:B------:R-:W-:Y:S01]  /*4fd0*/  @UP1 USEL UR4, URZ, 0xffffffff, UP0 ;  /* 0xffffffffff041887 */ /* 0x000fe20008000000 */
[----:B------:R-:W-:Y:S11]  /*4fe0*/  @!P3 BRA `(.L_x_83) ;  /* 0x00000000002cb947 */ /* 0x000ff60003800000 */
[----:B------:R-:W-:Y:S01]  /*4ff0*/  ISETP.NE.U32.AND P2, PT, R148, RZ, PT ;  /* 0x000000ff9400720c */ /* 0x000fe20003f45070 */
[----:B------:R-:W-:Y:S03]  /*5000*/  IMAD.MOV.U32 R164, RZ, RZ, 0x1 ;  /* 0x00000001ffa47424 */ /* 0x000fe600078e00ff */
[----:B------:R-:W-:Y:S11]  /*5010*/  ISETP.NE.AND.EX P2, PT, R149, RZ, PT, P2 ;  /* 0x000000ff9500720c */ /* 0x000ff60003f45320 */
[----:B------:R-:W-:Y:S02]  /*5020*/  @!UPT UIADD3 URZ, UPT, UPT, URZ, URZ, URZ ;  /* 0x000000fffffff290 */ /* 0x000fe4000fffe0ff */
[----:B------:R-:W1:Y:S01]  /*5030*/  @P2 LDC.64 R2, c[0x0][0x888] ;  /* 0x00022200ff022b82 */ /* 0x000e620000000a00 */
[----:B------:R-:W-:Y:S04]  /*5040*/  @P2 IMAD R0, R150, UR36, RZ ;  /* 0x0000002496002c24 */ /* 0x000fe8000f8e02ff */
[----:B-1----:R-:W-:Y:S04]  /*5050*/  @P2 IMAD.WIDE R2, R0, 0x4, R2 ;  /* 0x0000000400022825 */ /* 0x002fe800078e0202 */
[----:B------:R-:W-:Y:S01]  /*5060*/  HFMA2 R0, -RZ, RZ, 0, 5.9604644775390625e-08 ;  /* 0x00000001ff007431 */ /* 0x000fe200000001ff */
[----:B-----5:R1:W5:Y:S04]  /*5070*/  @P2 LDG.E R81, desc[UR40][R2.64] ;  /* 0x0000002802512981 */ /* 0x020368000c1e1900 */
[----:B------:R-:W-:Y:S01]  /*5080*/  @!P2 PRMT R164, R0, 0x7610, R164 ;  /* 0x0000761000a4a816 */ /* 0x000fe200000000a4 */
[----:B-1----:R-:W2:Y:S06]  /*5090*/  @!P2 LDC R81, c[0x0][0x880] ;  /* 0x00022000ff51ab82 */ /* 0x002eac0000000800 */
.L_x_83:
[----:B------:R-:W-:Y:S05]  /*50a0*/  @!P4 BRA `(.L_x_84) ;  /* 0x000000000020c947 */ /* 0x000fea0003800000 */
[----:B------:R-:W-:Y:S04]  /*50b0*/  ISETP.NE.U32.AND P2, PT, R144, RZ, PT ;  /* 0x000000ff9000720c */ /* 0x000fe80003f45070 */
[----:B------:R-:W-:Y:S11]  /*50c0*/  ISETP.NE.AND.EX P2, PT, R145, RZ, PT, P2 ;  /* 0x000000ff9100720c */ /* 0x000ff60003f45320 */
[----:B------:R-:W-:Y:S02]  /*50d0*/  @!UPT UIADD3 URZ, UPT, UPT, URZ, URZ, URZ ;  /* 0x000000fffffff290 */ /* 0x000fe4000fffe0ff */
[----:B------:R-:W1:Y:S01]  /*50e0*/  @P2 LDC.64 R2, c[0x0][0x8a8] ;  /* 0x00022a00ff022b82 */ /* 0x000e620000000a00 */
[----:B------:R-:W-:Y:S04]  /*50f0*/  @P2 IMAD R0, R146, UR36, RZ ;  /* 0x0000002492002c24 */ /* 0x000fe8000f8e02ff */
[----:B-1----:R-:W-:Y:S05]  /*5100*/  @P2 IMAD.WIDE R2, R0, 0x4, R2 ;  /* 0x0000000400022825 */ /* 0x002fea00078e0202 */
[----:B-----5:R1:W5:Y:S02]  /*5110*/  @P2 LDG.E R78, desc[UR40][R2.64] ;  /* 0x00000028024e2981 */ /* 0x020364000c1e1900 */
[----:B-1----:R-:W3:Y:S02]  /*5120*/  @!P2 LDC R78, c[0x0][0x8a0] ;  /* 0x00022800ff4eab82 */ /* 0x002ee40000000800 */
.L_x_84:
[----:B--2--5:R-:W-:Y:S01]  /*5130*/  @P0 FSETP.NEU.AND P4, PT, R81, RZ, PT ;  /* 0x000000ff5100020b */ /* 0x024fe20003f8d000 */
[----:B------:R-:W-:Y:S01]  /*5140*/  IMAD.U32 R0, RZ, RZ, UR4 ;  /* 0x00000004ff007e24 */ /* 0x000fe2000f8e00ff */
[----:B------:R-:W-:Y:S01]  /*5150*/  @P0 LOP3.LUT P2, RZ, R164, 0xff, RZ, 0xc0, !PT ;  /* 0x000000ffa4ff0812 */ /* 0x000fe2000784c0ff */
[----:B------:R-:W-:Y:S01]  /*5160*/  BSSY B1, `(.L_x_85) ;  /* 0x000003d000017945 */ /* 0x000fe20003800000 */
[----:B------:R-:W-:Y:S01]  /*5170*/  @P0 SEL R3, RZ, 0xffffffff, P4 ;  /* 0xffffffffff030807 */ /* 0x000fe20002000000 */
[C---:B------:R-:W-:Y:S01]  /*5180*/  IMAD R64, R76.reuse, 0x40, R79 ;  /* 0x000000404c407824 */ /* 0x040fe200078e024f */
[----:B------:R-:W-:Y:S02]  /*5190*/  LEA R156, R76, UR43, 0x3 ;  /* 0x0000002b4c9c7c11 */ /* 0x000fe4000f8e18ff */
[----:B------:R-:W-:Y:S02]  /*51a0*/  CS2R R86, SRZ ;  /* 0x0000000000567805 */ /* 0x000fe4000001ff00 */
[----:B------:R-:W-:Y:S02]  /*51b0*/  @P1 SEL R3, R0, R3, !P2 ;  /* 0x0000000300031207 */ /* 0x000fe40005000000 */
[----:B------:R-:W-:Y:S02]  /*51c0*/  CS2R R84, SRZ ;  /* 0x0000000000547805 */ /* 0x000fe4000001ff00 */
[----:B------:R-:W-:Y:S02]  /*51d0*/  SHF.L.U32 R5, R175, 0x1f, RZ ;  /* 0x0000001faf057819 */ /* 0x000fe400000006ff */
[----:B------:R-:W-:Y:S02]  /*51e0*/  CS2R R90, SRZ ;  /* 0x00000000005a7805 */ /* 0x000fe4000001ff00 */
[----:B------:R-:W-:Y:S02]  /*51f0*/  @P0 LOP3.LUT R3, R3, 0x1, RZ, 0xc0, !PT ;  /* 0x0000000103030812 */ /* 0x000fe400078ec0ff */
[----:B------:R-:W-:Y:S02]  /*5200*/  CS2R R88, SRZ ;  /* 0x0000000000587805 */ /* 0x000fe4000001ff00 */
[----:B------:R-:W-:Y:S02]  /*5210*/  PLOP3.LUT P5, PT, PT, PT, PT, 0x8, 0x80 ;  /* 0x000000000080781c */ /* 0x000fe40003fae170 */
[----:B------:R-:W-:Y:S02]  /*5220*/  CS2R R98, SRZ ;  /* 0x0000000000627805 */ /* 0x000fe4000001ff00 */
[----:B------:R-:W-:Y:S02]  /*5230*/  ISETP.NE.U32.OR P1, PT, R3, 0x1, !P0 ;  /* 0x000000010300780c */ /* 0x000fe40004725470 */
[----:B------:R-:W-:Y:S02]  /*5240*/  CS2R R96, SRZ ;  /* 0x0000000000607805 */ /* 0x000fe4000001ff00 */
[----:B------:R-:W-:Y:S02]  /*5250*/  CS2R R94, SRZ ;  /* 0x00000000005e7805 */ /* 0x000fe4000001ff00 */
[----:B------:R-:W-:Y:S07]  /*5260*/  CS2R R92, SRZ ;  /* 0x00000000005c7805 */ /* 0x000fee000001ff00 */
[----:B------:R-:W-:Y:S04]  /*5270*/  @P1 SHF.L.U32 R2, R173, 0x1f, RZ ;  /* 0x0000001fad021819 */ /* 0x000fe800000006ff */
[----:B------:R-:W1:Y:S01]  /*5280*/  @P1 SYNCS.PHASECHK.TRANS64.TRYWAIT P0, [UR43+0x50], R2 ;  /* 0x00005002ff0015a7 */ /* 0x000e62000800112b */
[----:B------:R2:W4:Y:S01]  /*5290*/  SYNCS.PHASECHK.TRANS64.TRYWAIT P4, [R156+URZ+0x90], R5 ;  /* 0x000090059c0075a7 */ /* 0x00052200080811ff */
[----:B-1----:R-:W-:Y:S01]  /*52a0*/  @P1 PLOP3.LUT P5, PT, P0, PT, PT, 0x8, 0x80 ;  /* 0x000000000080181c */ /* 0x002fe200007ae170 */
[----:B------:R-:W-:Y:S01]  /*52b0*/  @!UPT UIADD3 URZ, UPT, UPT, URZ, URZ, URZ ;  /* 0x000000fffffff290 */ /* 0x000fe2000fffe0ff */
[----:B--2-4-:R-:W-:Y:S11]  /*52c0*/  @!P1 BRA `(.L_x_86) ;  /* 0x0000000000989947 */ /* 0x014ff60003800000 */
[----:B------:R-:W-:Y:S01]  /*52d0*/  ISETP.NE.U32.AND P0, PT, RZ, UR38, PT ;  /* 0x00000026ff007c0c */ /* 0x000fe2000bf05070 */
[----:B------:R-:W-:Y:S01]  /*52e0*/  BSSY B0, `(.L_x_87) ;  /* 0x0000016000007945 */ /* 0x000fe20003800000 */
[----:B------:R-:W-:Y:S02]  /*52f0*/  FSETP.NEU.AND P2, PT, R81, RZ, PT ;  /* 0x000000ff5100720b */ /* 0x000fe40003f4d000 */
[----:B------:R-:W-:Y:S02]  /*5300*/  CS2R R94, SRZ ;  /* 0x00000000005e7805 */ /* 0x000fe4000001ff00 */
[----:B------:R-:W-:Y:S02]  /*5310*/  ISETP.NE.AND.EX P0, PT, RZ, UR39, PT, P0 ;  /* 0x00000027ff007c0c */ /* 0x000fe4000bf05300 */
[----:B------:R-:W-:Y:S02]  /*5320*/  CS2R R92, SRZ ;  /* 0x00000000005c7805 */ /* 0x000fe4000001ff00 */
[----:B------:R-:W-:Y:S02]  /*5330*/  LOP3.LUT P1, RZ, R164, 0xff, RZ, 0xc0, !PT ;  /* 0x000000ffa4ff7812 */ /* 0x000fe4000782c0ff */
[----:B------:R-:W-:Y:S02]  /*5340*/  CS2R R98, SRZ ;  /* 0x0000000000627805 */ /* 0x000fe4000001ff00 */
[----:B------:R-:W-:Y:S02]  /*5350*/  SEL R0, RZ, 0xffffffff, P2 ;  /* 0xffffffffff007807 */ /* 0x000fe40001000000 */
[----:B------:R-:W-:Y:S02]  /*5360*/  CS2R R96, SRZ ;  /* 0x0000000000607805 */ /* 0x000fe4000001ff00 */
[----:B------:R-:W-:Y:S02]  /*5370*/  SEL R3, RZ, 0xffffffff, P0 ;  /* 0xffffffffff037807 */ /* 0x000fe40000000000 */
[----:B------:R-:W-:Y:S02]  /*5380*/  CS2R R90, SRZ ;  /* 0x00000000005a7805 */ /* 0x000fe4000001ff00 */
[----:B------:R-:W-:Y:S02]  /*5390*/  CS2R R88, SRZ ;  /* 0x0000000000587805 */ /* 0x000fe4000001ff00 */
[----:B------:R-:W-:Y:S02]  /*53a0*/  CS2R R86, SRZ ;  /* 0x0000000000567805 */ /* 0x000fe4000001ff00 */
[----:B------:R-:W-:Y:S02]  /*53b0*/  @P3 SEL R0, R3, R0, !P1 ;  /* 0x0000000003003207 */ /* 0x000fe40004800000 */
[----:B------:R-:W-:Y:S02]  /*53c0*/  CS2R R84, SRZ ;  /* 0x0000000000547805 */ /* 0x000fe4000001ff00 */
[----:B------:R-:W-:Y:S04]  /*53d0*/  LOP3.LUT R0, R0, 0x1, RZ, 0xc0, !PT ;  /* 0x0000000100007812 */ /* 0x000fe800078ec0ff */
[----:B------:R-:W-:Y:S01]  /*53e0*/  ISETP.NE.U32.AND P0, PT, R0, 0x1, PT ;  /* 0x000000010000780c */ /* 0x000fe20003f05070 */
[----:B------:R-:W-:Y:S01]  /*53f0*/  @!UPT UIADD3 URZ, UPT, UPT, URZ, URZ, URZ ;  /* 0x000000fffffff290 */ /* 0x000fe2000fffe0ff */
[----:B------:R-:W-:Y:S11]  /*5400*/  @!P5 BRA `(.L_x_88) ;  /* 0x00000000000cd947 */ /* 0x000ff60003800000 */
[----:B------:R-:W-:Y:S04]  /*5410*/  SHF.L.U32 R3, R173, 0x1f, RZ ;  /* 0x0000001fad037819 */ /* 0x000fe800000006ff */
[----:B------:R-:W1:Y:S02]  /*5420*/  SYNCS.PHASECHK.TRANS64.TRYWAIT P1, [UR43+0x50], R3 ;  /* 0x00005003ff0075a7 */ /* 0x000e64000802112b */
[----:B-1----:R-:W-:Y:S05]  /*5430*/  @!P1 BRA `(.L_x_89) ;  /* 0x0000001c00789947 */ /* 0x002fea0003800000 */
.L_x_88:
[----:B------:R-:W-:Y:S05]  /*5440*/  BSYNC B0 ;  /* 0x0000000000007941 */ /* 0x000fea0003800000 */
.L_x_87:
[----:B------:R2:W4:Y:S01]  /*5450*/  @P0 LDS.128 R92, [R168+UR43+0x200] ;  /* 0x0002002ba85c0984 */ /* 0x0005220008000c00 */
[----:B------:R-:W-:Y:S01]  /*5460*/  UIADD3 UR4, UPT, UPT, UR43, 0x58, URZ ;  /* 0x000000582b047890 */ /* 0x000fe2000fffe0ff */
[----:B------:R-:W-:Y:S02]  /*5470*/  LOP3.LUT R173, R173, 0x1, RZ, 0x3c, !PT ;  /* 0x00000001adad7812 */ /* 0x000fe400078e3cff */
[----:B------:R2:W1:Y:S01]  /*5480*/  @P0 LDS.128 R96, [R178+0x10] ;  /* 0x00001000b2600984 */ /* 0x0004620000000c00 */
[----:B------:R-:W-:Y:S03]  /*5490*/  UPRMT UR4, UR37, 0x654, UR4 ;  /* 0x0000065425047896 */ /* 0x000fe60008000004 */
[----:B------:R2:W1:Y:S04]  /*54a0*/  @P0 LDS.128 R88, [R177+0x20] ;  /* 0x00002000b1580984 */ /* 0x0004680000000c00 */
[----:B------:R2:W1:Y:S01]  /*54b0*/  @P0 LDS.128 R84, [R176+0x30] ;  /* 0x00003000b0540984 */ /* 0x0004620000000c00 */
[----:B------:R-:W-:Y:S01]  /*54c0*/  @!PT LDS RZ, [RZ] ;  /* 0x00000000fffff984 */ /* 0x000fe20000000800 */
[----:B------:R-:W-:Y:S01]  /*54d0*/  @!PT LDS RZ, [RZ] ;  /* 0x00000000fffff984 */ /* 0x000fe20000000800 */
[----:B------:R-:W-:Y:S01]  /*54e0*/  @!PT LDS RZ, [RZ] ;  /* 0x00000000fffff984 */ /* 0x000fe20000000800 */
[----:B------:R-:W-:Y:S01]  /*54f0*/  @!PT LDS RZ, [RZ] ;  /* 0x00000000fffff984 */ /* 0x000fe20000000800 */
[----:B------:R5:W-:Y:S06]  /*5500*/  MEMBAR.ALL.CTA ;  /* 0x0000000000007992 */ /* 0x000bec0000008000 */
[----:B-----5:R-:W5:Y:S02]  /*5510*/  FENCE.VIEW.ASYNC.S ;  /* 0x00000000000073c6 */ /* 0x020f640000000000 */
[----:B-----5:R-:W-:Y:S01]  /*5520*/  SYNCS.ARRIVE.TRANS64.RED.A1T0 RZ, [UR4], RZ ;  /* 0x000000ffffff79a7 */ /* 0x020fe20008100404 */
.L_x_86:
[----:B------:R-:W-:Y:S05]  /*5530*/  BSYNC B1 ;  /* 0x0000000000017941 */ /* 0x000fea0003800000 */
.L_x_85:
[----:B-1----:R-:W-:Y:S04]  /*5540*/  SHF.R.U32.HI R0, RZ, 0x15, R64 ;  /* 0x00000015ff007819 */ /* 0x002fe80000011640 */
[----:B------:R-:W-:Y:S01]  /*5550*/  LOP3.LUT P0, RZ, R0, 0x3, R169, 0x48, !PT ;  /* 0x0000000300ff7812 */ /* 0x000fe200078048a9 */
[----:B------:R-:W-:Y:S01]  /*5560*/  @!UPT UIADD3 URZ, UPT, UPT, URZ, URZ, URZ ;  /* 0x000000fffffff290 */ /* 0x000fe2000fffe0ff */
[----:B------:R-:W-:Y:S11]  /*5570*/  @P4 BRA `(.L_x_90) ;  /* 0x0000000000084947 */ /* 0x000ff60003800000 */
[----:B------:R-:W1:Y:S02]  /*5580*/  SYNCS.PHASECHK.TRANS64.TRYWAIT P1, [R156+URZ+0x90], R5 ;  /* 0x000090059c0075a7 */ /* 0x000e6400080211ff */
[----:B-1----:R-:W-:Y:S05]  /*5590*/  @!P1 BRA `(.L_x_91) ;  /* 0x0000001c00389947 */ /* 0x002fea0003800000 */
.L_x_90:
[----:B------:R-:W-:Y:S05]  /*55a0*/  @!P0 BRA `(.L_x_92) ;  /* 0x0000000000408947 */ /* 0x000fea0003800000 */
[----:B------:R-:W1:Y:S01]  /*55b0*/  LDCU.64 UR8, c[0x4][0x70] ;  /* 0x01000e00ff0877ac */ /* 0x000e620008000a00 */
[----:B------:R-:W-:Y:S01]  /*55c0*/  MOV R3, 0x0 ;  /* 0x0000000000037802 */ /* 0x000fe20000000f00 */
[----:B------:R-:W-:Y:S02]  /*55d0*/  HFMA2 R12, -RZ, RZ, 0, 5.9604644775390625e-08 ;  /* 0x00000001ff0c7431 */ /* 0x000fe400000001ff */
[----:B------:R-:W-:Y:S02]  /*55e0*/  IMAD.MOV.U32 R8, RZ, RZ, 0x192 ;  /* 0x00000192ff087424 */ /* 0x000fe400078e00ff */
[----:B------:R-:W-:Y:S01]  /*55f0*/  IMAD.MOV.U32 R13, RZ, RZ, RZ ;  /* 0x000000ffff0d7224 */ /* 0x000fe200078e00ff */
[----:B------:R-:W5:Y:S01]  /*5600*/  LDCU.64 UR6, c[0x4][0x78] ;  /* 0x01000f00ff0677ac */ /* 0x000f620008000a00 */
[----:B------:R-:W2:Y:S01]  /*5610*/  LDC.64 R2, c[0x4][R3] ;  /* 0x0100000003027b82 */ /* 0x000ea20000000a00 */
[----:B------:R-:W3:Y:S01]  /*5620*/  LDCU.64 UR4, c[0x4][0x10] ;  /* 0x01000200ff0477ac */ /* 0x000ee20008000a00 */
[----:B-1----:R-:W-:Y:S01]  /*5630*/  MOV R5, UR9 ;  /* 0x0000000900057c02 */ /* 0x002fe20008000f00 */
[----:B------:R-:W-:Y:S01]  /*5640*/  IMAD.U32 R4, RZ, RZ, UR8 ;  /* 0x00000008ff047e24 */ /* 0x000fe2000f8e00ff */
[----:B-----5:R-:W-:Y:S01]  /*5650*/  MOV R7, UR7 ;  /* 0x0000000700077c02 */ /* 0x020fe20008000f00 */
[----:B------:R-:W-:Y:S01]  /*5660*/  IMAD.U32 R6, RZ, RZ, UR6 ;  /* 0x00000006ff067e24 */ /* 0x000fe2000f8e00ff */
[----:B---3--:R-:W-:Y:S01]  /*5670*/  MOV R11, UR5 ;  /* 0x00000005000b7c02 */ /* 0x008fe20008000f00 */
[----:B------:R-:W-:Y:S02]  /*5680*/  IMAD.U32 R10, RZ, RZ, UR4 ;  /* 0x00000004ff0a7e24 */ /* 0x000fe4000f8e00ff */
[----:B------:R-:W-:Y:S07]  /*5690*/  LEPC R20, `(.L_x_92) ;  /* 0x000000001014794e */ /* 0x000fee0000000000 */
[----:B--2-4-:R-:W-:Y:S05]  /*56a0*/  CALL.ABS.NOINC R2 ;  /* 0x0000000002007343 */ /* 0x014fea0003c00000 */
.L_x_92:
[----:B------:R-:W-:Y:S01]  /*56b0*/  LOP3.LUT P0, RZ, R166, 0x60, RZ, 0xc0, !PT ;  /* 0x00000060a6ff7812 */ /* 0x000fe2000780c0ff */
[----:B------:R-:W-:Y:S05]  /*56c0*/  WARPSYNC.ALL ;  /* 0x0000000000007948 */ /* 0x000fea0003800000 */
[----:B------:R-:W-:Y:S01]  /*56d0*/  R2UR UR4, R64 ;  /* 0x00000000400472ca */ /* 0x000fe200000e0000 */
[----:B------:R-:W-:Y:S01]  /*56e0*/  BSSY.RECONVERGENT B0, `(.L_x_93) ;  /* 0x0000121000007945 */ /* 0x000fe20003800200 */
[-C--:B----4-:R-:W-:Y:S02]  /*56f0*/  F2FP.F16.E5M2.UNPACK_B R82, R92.reuse ;  /* 0x0000005cff52723e */ /* 0x090fe400020004ff */
[----:B------:R-:W-:Y:S02]  /*5700*/  F2FP.F16.E5M2.UNPACK_B R109, R92.H1 ;  /* 0x0000005cff6d723e */ /* 0x000fe400030004ff */
[-C--:B------:R-:W-:Y:S01]  /*5710*/  F2FP.F16.E5M2.UNPACK_B R107, R93.reuse ;  /* 0x0000005dff6b723e */ /* 0x080fe200020004ff */
[--C-:B------:R-:W-:Y:S01]  /*5720*/  HADD2.F32 R80, -RZ, R82.reuse.H0_H0 ;  /* 0x20000052ff507230 */ /* 0x100fe20000004100 */
[----:B------:R-:W-:Y:S01]  /*5730*/  F2FP.F16.E5M2.UNPACK_B R105, R93.H1 ;  /* 0x0000005dff69723e */ /* 0x000fe200030004ff */
[----:B------:R-:W-:Y:S01]  /*5740*/  HADD2.F32 R82, -RZ, R82.H1_H1 ;  /* 0x30000052ff527230 */ /* 0x000fe20000004100 */
[-C--:B------:R-:W-:Y:S01]  /*5750*/  F2FP.F16.E5M2.UNPACK_B R130, R84.reuse ;  /* 0x00000054ff82723e */ /* 0x080fe200020004ff */
[--C-:B------:R-:W-:Y:S01]  /*5760*/  HADD2.F32 R83, -RZ, R109.reuse.H0_H0 ;  /* 0x2000006dff537230 */ /* 0x100fe20000004100 */
[----:B------:R-:W-:Y:S01]  /*5770*/  F2FP.F16.E5M2.UNPACK_B R132, R84.H1 ;  /* 0x00000054ff84723e */ /* 0x000fe200030004ff */
[----:B------:R-:W3:Y:S01]  /*5780*/  LDTM.x64 R4, tmem[UR4] ;  /* 0x00000004000479ee */ /* 0x000ee20008340000 */
[----:B------:R-:W-:Y:S01]  /*5790*/  NOP ;  /* 0x0000000000007918 */ /* 0x000fe20000000000 */
[----:B------:R-:W-:Y:S01]  /*57a0*/  R2UR UR5, R156 ;  /* 0x000000009c0572ca */ /* 0x000fe200000e0000 */
[--C-:B------:R-:W-:Y:S01]  /*57b0*/  HADD2.F32 R129, -RZ, R130.reuse.H0_H0 ;  /* 0x20000082ff817230 */ /* 0x100fe20000004100 */
[----:B------:R-:W-:Y:S01]  /*57c0*/  F2FP.F16.E5M2.UNPACK_B R93, R94 ;  /* 0x0000005eff5d723e */ /* 0x000fe200020004ff */
[----:B------:R-:W-:Y:S01]  /*57d0*/  HADD2.F32 R130, -RZ, R130.H1_H1 ;  /* 0x30000082ff827230 */ /* 0x000fe20000004100 */
[-C--:B------:R-:W-:Y:S01]  /*57e0*/  F2FP.F16.E5M2.UNPACK_B R134, R85.reuse ;  /* 0x00000055ff86723e */ /* 0x080fe200020004ff */
[----:B------:R-:W-:Y:S01]  /*57f0*/  HADD2.F32 R84, -RZ, R109.H1_H1 ;  /* 0x3000006dff547230 */ /* 0x000fe20000004100 */
[----:B------:R-:W-:Y:S01]  /*5800*/  F2FP.F16.E5M2.UNPACK_B R136, R85.H1 ;  /* 0x00000055ff88723e */ /* 0x000fe200030004ff */
[--C-:B------:R-:W-:Y:S01]  /*5810*/  HADD2.F32 R85, -RZ, R107.reuse.H0_H0 ;  /* 0x2000006bff557230 */ /* 0x100fe20000004100 */
[-C--:B------:R-:W-:Y:S01]  /*5820*/  F2FP.F16.E5M2.UNPACK_B R138, R86.reuse ;  /* 0x00000056ff8a723e */ /* 0x080fe200020004ff */
[--C-:B------:R-:W-:Y:S01]  /*5830*/  HADD2.F32 R133, -RZ, R134.reuse.H0_H0 ;  /* 0x20000086ff857230 */ /* 0x100fe20000004100 */
[----:B------:R-:W-:Y:S01]  /*5840*/  F2FP.F16.E5M2.UNPACK_B R140, R86.H1 ;  /* 0x00000056ff8c723e */ /* 0x000fe200030004ff */
[----:B------:R-:W-:Y:S01]  /*5850*/  HADD2.F32 R86, -RZ, R107.H1_H1 ;  /* 0x3000006bff567230 */ /* 0x000fe20000004100 */
[----:B------:R-:W-:Y:S01]  /*5860*/  F2FP.F16.E5M2.UNPACK_B R142, R87 ;  /* 0x00000057ff8e723e */ /* 0x000fe200020004ff */
[----:B------:R-:W-:Y:S01]  /*5870*/  UIADD3 UR5, UPT, UPT, UR5, 0xb0, URZ ;  /* 0x000000b005057890 */ /* 0x000fe2000fffe0ff */
[----:B------:R-:W-:Y:S01]  /*5880*/  HADD2.F32 R134, -RZ, R134.H1_H1 ;  /* 0x30000086ff867230 */ /* 0x000fe20000004100 */
[----:B------:R-:W-:Y:S01]  /*5890*/  F2FP.F16.E5M2.UNPACK_B R114, R88 ;  /* 0x00000058ff72723e */ /* 0x000fe200020004ff */
[--C-:B------:R-:W-:Y:S01]  /*58a0*/  HADD2.F32 R137, -RZ, R138.reuse.H0_H0 ;  /* 0x2000008aff897230 */ /* 0x100fe20000004100 */
[----:B------:R-:W-:Y:S01]  /*58b0*/  UPRMT UR5, UR37, 0x654, UR5 ;  /* 0x0000065425057896 */ /* 0x000fe20008000005 */
[----:B------:R-:W-:Y:S01]  /*58c0*/  HADD2.F32 R138, -RZ, R138.H1_H1 ;  /* 0x3000008aff8a7230 */ /* 0x000fe20000004100 */
[-C--:B------:R-:W-:Y:S01]  /*58d0*/  F2FP.F16.E5M2.UNPACK_B R118, R89.reuse ;  /* 0x00000059ff76723e */ /* 0x080fe200020004ff */
[--C-:B------:R-:W-:Y:S01]  /*58e0*/  HADD2.F32 R113, -RZ, R114.reuse.H0_H0 ;  /* 0x20000072ff717230 */ /* 0x100fe20000004100 */
[----:B------:R-:W-:Y:S01]  /*58f0*/  F2FP.F16.E5M2.UNPACK_B R120, R89.H1 ;  /* 0x00000059ff78723e */ /* 0x000fe200030004ff */
[C---:B---3--:R-:W-:Y:S01]  /*5900*/  FMUL R4, R78.reuse, R4 ;  /* 0x000000044e047220 */ /* 0x048fe20000400000 */
[C---:B------:R-:W-:Y:S01]  /*5910*/  FMUL R5, R78.reuse, R5 ;  /* 0x000000054e057220 */ /* 0x040fe20000400000 */
[C---:B------:R-:W-:Y:S01]  /*5920*/  FMUL R8, R78.reuse, R8 ;  /* 0x000000084e087220 */ /* 0x040fe20000400000 */
[C---:B------:R-:W-:Y:S01]  /*5930*/  FMUL R9, R78.reuse, R9 ;  /* 0x000000094e097220 */ /* 0x040fe20000400000 */
[----:B------:R-:W-:Y:S01]  /*5940*/  SYNCS.ARRIVE.TRANS64.RED.A1T0 RZ, [UR5], RZ ;  /* 0x000000ffffff79a7 */ /* 0x000fe20008100405 */
[C---:B------:R-:W-:Y:S01]  /*5950*/  FFMA R4, R81.reuse, R80, R4 ;  /* 0x0000005051047223 */ /* 0x040fe20000000004 */
[C---:B------:R-:W-:Y:S01]  /*5960*/  FFMA R5, R81.reuse, R82, R5 ;  /* 0x0000005251057223 */ /* 0x040fe20000000005 */
[----:B------:R-:W-:Y:S02]  /*5970*/  HADD2.F32 R89, -RZ, R93.H0_H0 ;  /* 0x2000005dff597230 */ /* 0x000fe40000004100 */
[C---:B------:R-:W-:Y:S01]  /*5980*/  FMUL R12, R78.reuse, R12 ;  /* 0x0000000c4e0c7220 */ /* 0x040fe20000400000 */
        /* <DEDUP_REMOVED lines=11> */
[----:B------:R-:W-:Y:S02]  /*5a40*/  HADD2.F32 R114, -RZ, R114.H1_H1 ;  /* 0x30000072ff727230 */ /* 0x000fe40000004100 */
[C---:B------:R-:W-:Y:S01]  /*5a50*/  FMUL R32, R78.reuse, R36 ;  /* 0x000000244e207220 */ /* 0x040fe20000400000 */
[C---:B------:R-:W-:Y:S01]  /*5a60*/  FMUL R33, R78.reuse, R37 ;  /* 0x000000254e217220 */ /* 0x040fe20000400000 */
[--C-:B------:R-:W-:Y:S02]  /*5a70*/  HADD2.F32 R117, -RZ, R118.reuse.H0_H0 ;  /* 0x20000076ff757230 */ /* 0x100fe40000004100 */
[C---:B------:R-:W-:Y:S01]  /*5a80*/  FMUL R36, R78.reuse, R40 ;  /* 0x000000284e247220 */ /* 0x040fe20000400000 */
[----:B------:R-:W-:Y:S02]  /*5a90*/  HADD2.F32 R118, -RZ, R118.H1_H1 ;  /* 0x30000076ff767230 */ /* 0x000fe40000004100 */
        /* <DEDUP_REMOVED lines=8> */
[----:B------:R-:W-:Y:S01]  /*5b20*/  F2FP.F16.E5M2.UNPACK_B R92, R94.H1 ;  /* 0x0000005eff5c723e */ /* 0x000fe200030004ff */
[C---:B------:R-:W-:Y:S01]  /*5b30*/  FMUL R53, R78.reuse, R57 ;  /* 0x000000394e357220 */ /* 0x040fe20000400000 */
[C---:B------:R-:W-:Y:S01]  /*5b40*/  FMUL R56, R78.reuse, R60 ;  /* 0x0000003c4e387220 */ /* 0x040fe20000400000 */
[----:B------:R-:W-:Y:S01]  /*5b50*/  F2FP.F16.E5M2.UNPACK_B R141, R87.H1 ;  /* 0x00000057ff8d723e */ /* 0x000fe200030004ff */
[C---:B------:R-:W-:Y:S01]  /*5b60*/  FMUL R57, R78.reuse, R61 ;  /* 0x0000003d4e397220 */ /* 0x040fe20000400000 */
[----:B------:R-:W-:Y:S02]  /*5b70*/  HADD2.F32 R80, -RZ, R142.H1_H1 ;  /* 0x3000008eff507230 */ /* 0x000fe40000004100 */
[C---:B------:R-:W-:Y:S01]  /*5b80*/  FMUL R60, R78.reuse, R64 ;  /* 0x000000404e3c7220 */ /* 0x040fe20000400000 */
[----:B------:R-:W-:Y:S01]  /*5b90*/  F2FP.F16.E5M2.UNPACK_B R116, R88.H1 ;  /* 0x00000058ff74723e */ /* 0x000fe200030004ff */
[C---:B------:R-:W-:Y:S01]  /*5ba0*/  FMUL R61, R78.reuse, R65 ;  /* 0x000000414e3d7220 */ /* 0x040fe20000400000 */
[C---:B------:R-:W-:Y:S01]  /*5bb0*/  FMUL R6, R78.reuse, R6 ;  /* 0x000000064e067220 */ /* 0x040fe20000400000 */
[----:B------:R-:W-:Y:S01]  /*5bc0*/  F2FP.F16.E5M2.UNPACK_B R94, R95 ;  /* 0x0000005fff5e723e */ /* 0x000fe200020004ff */
[C---:B------:R-:W-:Y:S01]  /*5bd0*/  FMUL R7, R78.reuse, R7 ;  /* 0x000000074e077220 */ /* 0x040fe20000400000 */
[--C-:B------:R-:W-:Y:S02]  /*5be0*/  HADD2.F32 R87, -RZ, R105.reuse.H0_H0 ;  /* 0x20000069ff577230 */ /* 0x100fe40000004100 */
[C---:B------:R-:W-:Y:S01]  /*5bf0*/  FFMA R6, R81.reuse, R83, R6 ;  /* 0x0000005351067223 */ /* 0x040fe20000000006 */
[----:B------:R-:W-:Y:S01]  /*5c00*/  F2FP.F16.E5M2.UNPACK_B R122, R90 ;  /* 0x0000005aff7a723e */ /* 0x000fe200020004ff */
[C---:B------:R-:W-:Y:S01]  /*5c10*/  FFMA R7, R81.reuse, R84, R7 ;  /* 0x0000005451077223 */ /* 0x040fe20000000007 */
[C---:B------:R-:W-:Y:S01]  /*5c20*/  FFMA R8, R81.reuse, R85, R8 ;  /* 0x0000005551087223 */ /* 0x040fe20000000008 */
[----:B------:R-:W-:Y:S01]  /*5c30*/  F2FP.F16.E5M2.UNPACK_B R124, R90.H1 ;  /* 0x0000005aff7c723e */ /* 0x000fe200030004ff */
[----:B------:R-:W-:Y:S02]  /*5c40*/  HADD2.F32 R88, -RZ, R105.H1_H1 ;  /* 0x30000069ff587230 */ /* 0x000fe40000004100 */
[----:B------:R-:W-:Y:S01]  /*5c50*/  FFMA R9, R81, R86, R9 ;  /* 0x0000005651097223 */ /* 0x000fe20000000009 */
[----:B------:R-:W-:Y:S01]  /*5c60*/  F2FP.SATFINITE.E5M2.F32.PACK_AB_MERGE_C R156, R7, R6, RZ ;  /* 0x00000006079c723e */ /* 0x000fe200048060ff */
[----:B------:R-:W-:Y:S02]  /*5c70*/  HADD2.F32 R90, -RZ, R93.H1_H1 ;  /* 0x3000005dff5a7230 */ /* 0x000fe40000004100 */
[C---:B------:R-:W-:Y:S01]  /*5c80*/  FMUL R10, R78.reuse, R10 ;  /* 0x0000000a4e0a7220 */ /* 0x040fe20000400000 */
[--C-:B------:R-:W-:Y:S01]  /*5c90*/  HADD2.F32 R93, -RZ, R94.reuse.H0_H0 ;  /* 0x2000005eff5d7230 */ /* 0x100fe20000004100 */
[----:B------:R-:W-:Y:S01]  /*5ca0*/  F2FP.SATFINITE.E5M2.F32.PACK_AB_MERGE_C R156, R5, R4, R156 ;  /* 0x00000004059c723e */ /* 0x000fe2000480609c */
[----:B------:R-:W-:Y:S02]  /*5cb0*/  HADD2.F32 R94, -RZ, R94.H1_H1 ;  /* 0x3000005eff5e7230 */ /* 0x000fe40000004100 */
[C---:B------:R-:W-:Y:S01]  /*5cc0*/  FFMA R10, R81.reuse, R87, R10 ;  /* 0x00000057510a7223 */ /* 0x040fe2000000000a */
[--C-:B------:R-:W-:Y:S02]  /*5cd0*/  HADD2.F32 R121, -RZ, R122.reuse.H0_H0 ;  /* 0x2000007aff797230 */ /* 0x100fe40000004100 */
[C---:B------:R-:W-:Y:S01]  /*5ce0*/  FMUL R11, R78.reuse, R11 ;  /* 0x0000000b4e0b7220 */ /* 0x040fe20000400000 */
[----:B------:R-:W-:Y:S01]  /*5cf0*/  F2FP.F16.E5M2.UNPACK_B R126, R91 ;  /* 0x0000005bff7e723e */ /* 0x000fe200020004ff */
[----:B------:R-:W-:Y:S01]  /*5d00*/  HADD2.F32 R122, -RZ, R122.H1_H1 ;  /* 0x3000007aff7a7230 */ /* 0x000fe20000004100 */
[----:B------:R-:W-:Y:S01]  /*5d10*/  F2FP.F16.E5M2.UNPACK_B R103, R95.H1 ;  /* 0x0000005fff67723e */ /* 0x000fe200030004ff */
[C---:B------:R-:W-:Y:S01]  /*5d20*/  FFMA R11, R81.reuse, R88, R11 ;  /* 0x00000058510b7223 */ /* 0x040fe2000000000b */
[----:B------:R-:W-:Y:S01]  /*5d30*/  F2FP.F16.E5M2.UNPACK_B R128, R91.H1 ;  /* 0x0000005bff80723e */ /* 0x000fe200030004ff */
[----:B------:R-:W-:Y:S02]  /*5d40*/  HADD2.F32 R91, -RZ, R92.H0_H0 ;  /* 0x2000005cff5b7230 */ /* 0x000fe40000004100 */
[C---:B------:R-:W-:Y:S01]  /*5d50*/  FFMA R12, R81.reuse, R89, R12 ;  /* 0x00000059510c7223 */ /* 0x040fe2000000000c */
[----:B------:R-:W-:Y:S01]  /*5d60*/  FFMA R13, R81, R90, R13 ;  /* 0x0000005a510d7223 */ /* 0x000fe2000000000d */
[----:B------:R-:W-:Y:S01]  /*5d70*/  F2FP.SATFINITE.E5M2.F32.PACK_AB_MERGE_C R157, R11, R10, RZ ;  /* 0x0000000a0b9d723e */ /* 0x000fe200048060ff */
[--C-:B------:R-:W-:Y:S01]  /*5d80*/  HADD2.F32 R125, -RZ, R126.reuse.H0_H0 ;  /* 0x2000007eff7d7230 */ /* 0x100fe20000004100 */
[----:B------:R-:W-:Y:S01]  /*5d90*/  F2FP.F16.E5M2.UNPACK_B R101, R96 ;  /* 0x00000060ff65723e */ /* 0x000fe200020004ff */
[----:B------:R-:W-:Y:S01]  /*5da0*/  HADD2.F32 R126, -RZ, R126.H1_H1 ;  /* 0x3000007eff7e7230 */ /* 0x000fe20000004100 */
[----:B------:R-:W-:Y:S01]  /*5db0*/  F2FP.SATFINITE.E5M2.F32.PACK_AB_MERGE_C R157, R9, R8, R157 ;  /* 0x00000008099d723e */ /* 0x000fe2000480609d */
[----:B------:R-:W-:Y:S02]  /*5dc0*/  HADD2.F32 R83, -RZ, R142.H0_H0 ;  /* 0x2000008eff537230 */ /* 0x000fe40000004100 */
[C---:B------:R-:W-:Y:S01]  /*5dd0*/  FMUL R14, R78.reuse, R14 ;  /* 0x0000000e4e0e7220 */ /* 0x040fe20000400000 */
[----:B------:R-:W-:Y:S02]  /*5de0*/  HADD2.F32 R92, -RZ, R92.H1_H1 ;  /* 0x3000005cff5c7230 */ /* 0x000fe40000004100 */
[C---:B------:R-:W-:Y:S01]  /*5df0*/  FMUL R15, R78.reuse, R15 ;  /* 0x0000000f4e0f7220 */ /* 0x040fe20000400000 */
[----:B------:R-:W-:Y:S01]  /*5e00*/  F2FP.F16.E5M2.UNPACK_B R100, R96.H1 ;  /* 0x00000060ff64723e */ /* 0x000fe200030004ff */
[--C-:B------:R-:W-:Y:S02]  /*5e10*/  HADD2.F32 R95, -RZ, R103.reuse.H0_H0 ;  /* 0x20000067ff5f7230 */ /* 0x100fe40000004100 */
[C---:B------:R-:W-:Y:S01]  /*5e20*/  FFMA R14, R81.reuse, R91, R14 ;  /* 0x0000005b510e7223 */ /* 0x040fe2000000000e */
[C---:B------:R-:W-:Y:S01]  /*5e30*/  FFMA R15, R81.reuse, R92, R15 ;  /* 0x0000005c510f7223 */ /* 0x040fe2000000000f */
[C---:B------:R-:W-:Y:S01]  /*5e40*/  FFMA R16, R81.reuse, R93, R16 ;  /* 0x0000005d51107223 */ /* 0x040fe20000000010 */
[----:B------:R-:W-:Y:S01]  /*5e50*/  FFMA R17, R81, R94, R17 ;  /* 0x0000005e51117223 */ /* 0x000fe20000000011 */
[-C--:B------:R-:W-:Y:S01]  /*5e60*/  F2FP.F16.E5M2.UNPACK_B R102, R97.reuse ;  /* 0x00000061ff66723e */ /* 0x080fe200020004ff */
[----:B------:R-:W-:Y:S01]  /*5e70*/  HADD2.F32 R96, -RZ, R103.H1_H1 ;  /* 0x30000067ff607230 */ /* 0x000fe20000004100 */
[----:B------:R-:W-:Y:S01]  /*5e80*/  F2FP.SATFINITE.E5M2.F32.PACK_AB_MERGE_C R158, R15, R14, RZ ;  /* 0x0000000e0f9e723e */ /* 0x000fe200048060ff */
[C---:B------:R-:W-:Y:S01]  /*5e90*/  FMUL R18, R78.reuse, R18 ;  /* 0x000000124e127220 */ /* 0x040fe20000400000 */
[----:B------:R-:W-:Y:S01]  /*5ea0*/  F2FP.F16.E5M2.UNPACK_B R104, R97.H1 ;  /* 0x00000061ff68723e */ /* 0x000fe200030004ff */
[--C-:B------:R-:W-:Y:S01]  /*5eb0*/  HADD2.F32 R97, -RZ, R101.reuse.H0_H0 ;  /* 0x20000065ff617230 */ /* 0x100fe20000004100 */
[----:B------:R-:W-:Y:S01]  /*5ec0*/  F2FP.SATFINITE.E5M2.F32.PACK_AB_MERGE_C R158, R13, R12, R158 ;  /* 0x0000000c0d9e723e */ /* 0x000fe2000480609e */
[C---:B------:R-:W-:Y:S01]  /*5ed0*/  FFMA R18, R81.reuse, R95, R18 ;  /* 0x0000005f51127223 */ /* 0x040fe20000000012 */
[----:B------:R-:W-:Y:S01]  /*5ee0*/  F2FP.F16.E5M2.UNPACK_B R110, R99 ;  /* 0x00000063ff6e723e */ /* 0x000fe200020004ff */
[C---:B------:R-:W-:Y:S01]  /*5ef0*/  FMUL R19, R78.reuse, R19 ;  /* 0x000000134e137220 */ /* 0x040fe20000400000 */
[----:B------:R-:W-:Y:S01]  /*5f00*/  F2FP.F16.E5M2.UNPACK_B R112, R99.H1 ;  /* 0x00000063ff70723e */ /* 0x000fe200030004ff */
[----:B------:R-:W-:Y:S01]  /*5f10*/  HADD2.F32 R99, -RZ, R101.H1_H1 ;  /* 0x30000065ff637230 */ /* 0x000fe20000004100 */
[-C--:B------:R-:W-:Y:S01]  /*5f20*/  F2FP.F16.E5M2.UNPACK_B R106, R98.reuse ;  /* 0x00000062ff6a723e */ /* 0x080fe200020004ff */
[----:B------:R-:W-:Y:S01]  /*5f30*/  HADD2.F32 R101, -RZ, R102.H0_H0 ;  /* 0x20000066ff657230 */ /* 0x000fe20000004100 */
[----:B------:R-:W-:Y:S01]  /*5f40*/  F2FP.F16.E5M2.UNPACK_B R108, R98.H1 ;  /* 0x00000062ff6c723e */ /* 0x000fe200030004ff */
[----:B------:R-:W-:Y:S02]  /*5f50*/  HADD2.F32 R98, -RZ, R100.H0_H0 ;  /* 0x20000064ff627230 */ /* 0x000fe40000004100 */
[C---:B------:R-:W-:Y:S01]  /*5f60*/  FFMA R19, R81.reuse, R96, R19 ;  /* 0x0000006051137223 */ /* 0x040fe20000000013 */
[C---:B------:R-:W-:Y:S01]  /*5f70*/  FFMA R0, R81.reuse, R97, R0 ;  /* 0x0000006151007223 */ /* 0x040fe20000000000 */
[----:B------:R-:W-:Y:S01]  /*5f80*/  FFMA R2, R81, R99, R2 ;  /* 0x0000006351027223 */ /* 0x000fe20000000002 */
[----:B------:R-:W-:Y:S02]  /*5f90*/  HADD2.F32 R102, -RZ, R102.H1_H1 ;  /* 0x30000066ff667230 */ /* 0x000fe40000004100 */
[C---:B------:R-:W-:Y:S01]  /*5fa0*/  FMUL R3, R78.reuse, R22 ;  /* 0x000000164e037220 */ /* 0x040fe20000400000 */
[----:B------:R-:W-:Y:S01]  /*5fb0*/  HADD2.F32 R100, -RZ, R100.H1_H1 ;  /* 0x30000064ff647230 */ /* 0x000fe20000004100 */
[----:B------:R-:W-:Y:S01]  /*5fc0*/  F2FP.SATFINITE.E5M2.F32.PACK_AB_MERGE_C R159, R19, R18, RZ ;  /* 0x00000012139f723e */ /* 0x000fe200048060ff */
[--C-:B------:R-:W-:Y:S02]  /*5fd0*/  HADD2.F32 R105, -RZ, R106.reuse.H0_H0 ;  /* 0x2000006aff697230 */ /* 0x100fe40000004100 */
[----:B------:R-:W-:Y:S01]  /*5fe0*/  FFMA R3, R81, R98, R3 ;  /* 0x0000006251037223 */ /* 0x000fe20000000003 */
[----:B------:R-:W-:Y:S01]  /*5ff0*/  HADD2.F32 R106, -RZ, R106.H1_H1 ;  /* 0x3000006aff6a7230 */ /* 0x000fe20000004100 */
[----:B------:R-:W-:Y:S01]  /*6000*/  F2FP.SATFINITE.E5M2.F32.PACK_AB_MERGE_C R159, R17, R16, R159 ;  /* 0x00000010119f723e */ /* 0x000fe2000480609f */
[----:B------:R-:W-:Y:S02]  /*6010*/  HADD2.F32 R109, -RZ, R110.H0_H0 ;  /* 0x2000006eff6d7230 */ /* 0x000fe40000004100 */
[C---:B------:R-:W-:Y:S01]  /*6020*/  FMUL R23, R78.reuse, R23 ;  /* 0x000000174e177220 */ /* 0x040fe20000400000 */
[--C-:B------:R-:W-:Y:S02]  /*6030*/  HADD2.F32 R103, -RZ, R104.reuse.H0_H0 ;  /* 0x20000068ff677230 */ /* 0x100fe40000004100 */
[C---:B------:R-:W-:Y:S01]  /*6040*/  FMUL R22, R78.reuse, R26 ;  /* 0x0000001a4e167220 */ /* 0x040fe20000400000 */
[----:B------:R-:W-:Y:S01]  /*6050*/  HADD2.F32 R104, -RZ, R104.H1_H1 ;  /* 0x30000068ff687230 */ /* 0x000fe20000004100 */
[----:B------:R1:W-:Y:S01]  /*6060*/  STS.128 [R168+UR43+0x2200], R156 ;  /* 0x0022009ca8007988 */ /* 0x0003e20008000c2b */
[C---:B------:R-:W-:Y:S01]  /*6070*/  FFMA R23, R81.reuse, R100, R23 ;  /* 0x0000006451177223 */ /* 0x040fe20000000017 */
[C---:B------:R-:W-:Y:S01]  /*6080*/  FFMA R20, R81.reuse, R101, R20 ;  /* 0x0000006551147223 */ /* 0x040fe20000000014 */
[C---:B------:R-:W-:Y:S01]  /*6090*/  FFMA R21, R81.reuse, R102, R21 ;  /* 0x0000006651157223 */ /* 0x040fe20000000015 */
[----:B------:R-:W-:Y:S01]  /*60a0*/  FFMA R22, R81, R103, R22 ;  /* 0x0000006751167223 */ /* 0x000fe20000000016 */
[----:B------:R-:W-:Y:S01]  /*60b0*/  HADD2.F32 R110, -RZ, R110.H1_H1 ;  /* 0x3000006eff6e7230 */ /* 0x000fe20000004100 */
[----:B------:R-:W-:Y:S01]  /*60c0*/  F2FP.SATFINITE.E5M2.F32.PACK_AB_MERGE_C R161, R23, R3, RZ ;  /* 0x0000000317a1723e */ /* 0x000fe200048060ff */
[C---:B------:R-:W-:Y:S01]  /*60d0*/  FMUL R27, R78.reuse, R27 ;  /* 0x0000001b4e1b7220 */ /* 0x040fe20000400000 */
[--C-:B------:R-:W-:Y:S02]  /*60e0*/  HADD2.F32 R107, -RZ, R108.reuse.H0_H0 ;  /* 0x2000006cff6b7230 */ /* 0x100fe40000004100 */
[----:B------:R-:W-:Y:S01]  /*60f0*/  FMUL R26, R78, R30 ;  /* 0x0000001e4e1a7220 */ /* 0x000fe20000400000 */
[----:B------:R-:W-:Y:S01]  /*6100*/  HADD2.F32 R108, -RZ, R108.H1_H1 ;  /* 0x3000006cff6c7230 */ /* 0x000fe20000004100 */
[----:B------:R-:W-:Y:S01]  /*6110*/  F2FP.SATFINITE.E5M2.F32.PACK_AB_MERGE_C R160, R2, R0, R161 ;  /* 0x0000000002a0723e */ /* 0x000fe200048060a1 */
[C---:B------:R-:W-:Y:S01]  /*6120*/  FFMA R27, R81.reuse, R104, R27 ;  /* 0x00000068511b7223 */ /* 0x040fe2000000001b */
[C---:B------:R-:W-:Y:S01]  /*6130*/  FFMA R24, R81.reuse, R105, R24 ;  /* 0x0000006951187223 */ /* 0x040fe20000000018 */
[C---:B------:R-:W-:Y:S01]  /*6140*/  FFMA R25, R81.reuse, R106, R25 ;  /* 0x0000006a51197223 */ /* 0x040fe20000000019 */
[----:B------:R-:W-:Y:S01]  /*6150*/  FFMA R26, R81, R107, R26 ;  /* 0x0000006b511a7223 */ /* 0x000fe2000000001a */
[C---:B------:R-:W-:Y:S01]  /*6160*/  FMUL R31, R78.reuse, R31 ;  /* 0x0000001f4e1f7220 */ /* 0x040fe20000400000 */
[--C-:B------:R-:W-:Y:S01]  /*6170*/  HADD2.F32 R111, -RZ, R112.reuse.H0_H0 ;  /* 0x20000070ff6f7230 */ /* 0x100fe20000004100 */
[----:B------:R-:W-:Y:S01]  /*6180*/  F2FP.SATFINITE.E5M2.F32.PACK_AB_MERGE_C R162, R27, R22, RZ ;  /* 0x000000161ba2723e */ /* 0x000fe200048060ff */
[----:B------:R-:W-:Y:S02]  /*6190*/  HADD2.F32 R112, -RZ, R112.H1_H1 ;  /* 0x30000070ff707230 */ /* 0x000fe40000004100 */
[C---:B------:R-:W-:Y:S01]  /*61a0*/  FFMA R31, R81.reuse, R108, R31 ;  /* 0x0000006c511f7223 */ /* 0x040fe2000000001f */
[----:B------:R-:W-:Y:S01]  /*61b0*/  FFMA R28, R81, R109, R28 ;  /* 0x0000006d511c7223 */ /* 0x000fe2000000001c */
[----:B------:R-:W-:Y:S01]  /*61c0*/  F2FP.SATFINITE.E5M2.F32.PACK_AB_MERGE_C R161, R21, R20, R162 ;  /* 0x0000001415a1723e */ /* 0x000fe200048060a2 */
[----:B------:R-:W-:Y:S01]  /*61d0*/  FFMA R29, R81, R110, R29 ;  /* 0x0000006e511d7223 */ /* 0x000fe2000000001d */
[C---:B------:R-:W-:Y:S01]  /*61e0*/  FMUL R30, R78.reuse, R34 ;  /* 0x000000224e1e7220 */ /* 0x040fe20000400000 */
[----:B------:R-:W-:Y:S01]  /*61f0*/  F2FP.SATFINITE.E5M2.F32.PACK_AB_MERGE_C R163, R31, R26, RZ ;  /* 0x0000001a1fa3723e */ /* 0x000fe200048060ff */
[C---:B------:R-:W-:Y:S01]  /*6200*/  FMUL R35, R78.reuse, R35 ;  /* 0x000000234e237220 */ /* 0x040fe20000400000 */
[--C-:B------:R-:W-:Y:S02]  /*6210*/  HADD2.F32 R115, -RZ, R116.reuse.H0_H0 ;  /* 0x20000074ff737230 */ /* 0x100fe40000004100 */
[----:B------:R-:W-:Y:S01]  /*6220*/  FFMA R30, R81, R111, R30 ;  /* 0x0000006f511e7223 */ /* 0x000fe2000000001e */
[----:B------:R-:W-:Y:S01]  /*6230*/  F2FP.SATFINITE.E5M2.F32.PACK_AB_MERGE_C R162, R25, R24, R163 ;  /* 0x0000001819a2723e */ /* 0x000fe200048060a3 */
[C---:B------:R-:W-:Y:S01]  /*6240*/  FFMA R35, R81.reuse, R112, R35 ;  /* 0x0000007051237223 */ /* 0x040fe20000000023 */
[C---:B------:R-:W-:Y:S01]  /*6250*/  FFMA R32, R81.reuse, R113, R32 ;  /* 0x0000007151207223 */ /* 0x040fe20000000020 */
[----:B------:R-:W-:Y:S01]  /*6260*/  FFMA R33, R81, R114, R33 ;  /* 0x0000007251217223 */ /* 0x000fe20000000021 */
[----:B------:R-:W-:Y:S02]  /*6270*/  HADD2.F32 R116, -RZ, R116.H1_H1 ;  /* 0x30000074ff747230 */ /* 0x000fe40000004100 */
        /* <DEDUP_REMOVED lines=9> */
[----:B------:R-:W-:Y:S01]  /*6310*/  HADD2.F32 R120, -RZ, R120.H1_H1 ;  /* 0x30000078ff787230 */ /* 0x000fe20000004100 */
[----:B------:R1:W-:Y:S01]  /*6320*/  STS.128 [R178+0x2010], R160 ;  /* 0x002010a0b2007388 */ /* 0x0003e20000000c00 */
[----:B------:R-:W-:Y:S01]  /*6330*/  F2FP.SATFINITE.E5M2.F32.PACK_AB_MERGE_C R184, R39, R34, RZ ;  /* 0x0000002227b8723e */ /* 0x000fe200048060ff */
[C---:B------:R-:W-:Y:S01]  /*6340*/  FMUL R38, R78.reuse, R42 ;  /* 0x0000002a4e267220 */ /* 0x040fe20000400000 */
[C---:B------:R-:W-:Y:S01]  /*6350*/  FMUL R43, R78.reuse, R43 ;  /* 0x0000002b4e2b7220 */ /* 0x040fe20000400000 */
[--C-:B------:R-:W-:Y:S01]  /*6360*/  HADD2.F32 R123, -RZ, R124.reuse.H0_H0 ;  /* 0x2000007cff7b7230 */ /* 0x100fe20000004100 */
[----:B------:R-:W-:Y:S01]  /*6370*/  F2FP.SATFINITE.E5M2.F32.PACK_AB_MERGE_C R184, R33, R32, R184 ;  /* 0x0000002021b8723e */ /* 0x000fe200048060b8 */
[C---:B------:R-:W-:Y:S01]  /*6380*/  FFMA R38, R81.reuse, R119, R38 ;  /* 0x0000007751267223 */ /* 0x040fe20000000026 */
        /* <DEDUP_REMOVED lines=12> */
[C---:B------:R-:W-:Y:S01]  /*6450*/  FFMA R45, R81.reuse, R126, R45 ;  /* 0x0000007e512d7223 */ /* 0x040fe2000000002d */
[----:B------:R-:W-:Y:S02]  /*6460*/  HADD2.F32 R128, -RZ, R128.H1_H1 ;  /* 0x30000080ff807230 */ /* 0x000fe40000004100 */
[C---:B------:R-:W-:Y:S01]  /*6470*/  FMUL R46, R78.reuse, R50 ;  /* 0x000000324e2e7220 */ /* 0x040fe20000400000 */
[C---:B------:R-:W-:Y:S01]  /*6480*/  FMUL R51, R78.reuse, R51 ;  /* 0x000000334e337220 */ /* 0x040fe20000400000 */
[--C-:B------:R-:W-:Y:S02]  /*6490*/  HADD2.F32 R131, -RZ, R132.reuse.H0_H0 ;  /* 0x20000084ff837230 */ /* 0x100fe40000004100 */
[C---:B------:R-:W-:Y:S01]  /*64a0*/  FMUL R50, R78.reuse, R54 ;  /* 0x000000364e327220 */ /* 0x040fe20000400000 */
[C---:B------:R-:W-:Y:S01]  /*64b0*/  FFMA R46, R81.reuse, R127, R46 ;  /* 0x0000007f512e7223 */ /* 0x040fe2000000002e */
[----:B------:R-:W-:Y:S02]  /*64c0*/  HADD2.F32 R132, -RZ, R132.H1_H1 ;  /* 0x30000084ff847230 */ /* 0x000fe40000004100 */
[C---:B------:R-:W-:Y:S01]  /*64d0*/  FFMA R51, R81.reuse, R128, R51 ;  /* 0x0000008051337223 */ /* 0x040fe20000000033 */
[C---:B------:R-:W-:Y:S01]  /*64e0*/  FMUL R55, R78.reuse, R55 ;  /* 0x000000374e377220 */ /* 0x040fe20000400000 */
[C---:B------:R-:W-:Y:S01]  /*64f0*/  FFMA R48, R81.reuse, R129, R48 ;  /* 0x0000008151307223 */ /* 0x040fe20000000030 */
[C---:B------:R-:W-:Y:S01]  /*6500*/  FFMA R49, R81.reuse, R130, R49 ;  /* 0x0000008251317223 */ /* 0x040fe20000000031 */
[--C-:B------:R-:W-:Y:S02]  /*6510*/  HADD2.F32 R135, -RZ, R136.reuse.H0_H0 ;  /* 0x20000088ff877230 */ /* 0x100fe40000004100 */
[C---:B------:R-:W-:Y:S01]  /*6520*/  FFMA R50, R81.reuse, R131, R50 ;  /* 0x0000008351327223 */ /* 0x040fe20000000032 */
[----:B------:R-:W-:Y:S02]  /*6530*/  HADD2.F32 R136, -RZ, R136.H1_H1 ;  /* 0x30000088ff887230 */ /* 0x000fe40000004100 */
[C---:B------:R-:W-:Y:S01]  /*6540*/  FMUL R54, R78.reuse, R58 ;  /* 0x0000003a4e367220 */ /* 0x040fe20000400000 */
        /* <DEDUP_REMOVED lines=16> */
[----:B------:R-:W-:Y:S01]  /*6650*/  FFMA R63, R81, R140, R63 ;  /* 0x0000008c513f7223 */ /* 0x000fe2000000003f */
[----:B------:R-:W-:Y:S01]  /*6660*/  FMUL R67, R78, R67 ;  /* 0x000000434e437220 */ /* 0x000fe20000400000 */
[----:B------:R-:W-:Y:S01]  /*6670*/  F2FP.SATFINITE.E5M2.F32.PACK_AB_MERGE_C R186, R47, R42, RZ ;  /* 0x0000002a2fba723e */ /* 0x000fe200048060ff */
[----:B------:R-:W-:Y:S01]  /*6680*/  FFMA R60, R81, R83, R60 ;  /* 0x00000053513c7223 */ /* 0x000fe2000000003c */
[----:B------:R-:W-:Y:S01]  /*6690*/  F2FP.SATFINITE.E5M2.F32.PACK_AB_MERGE_C R187, R51, R46, RZ ;  /* 0x0000002e33bb723e */ /* 0x000fe200048060ff */
[C---:B------:R-:W-:Y:S01]  /*66a0*/  FFMA R61, R81.reuse, R80, R61 ;  /* 0x00000050513d7223 */ /* 0x040fe2000000003d */
[C---:B------:R-:W-:Y:S01]  /*66b0*/  FFMA R62, R81.reuse, R85, R62 ;  /* 0x00000055513e7223 */ /* 0x040fe2000000003e */
[----:B------:R-:W-:Y:S01]  /*66c0*/  FFMA R67, R81, R82, R67 ;  /* 0x0000005251437223 */ /* 0x000fe20000000043 */
[----:B------:R-:W-:Y:S02]  /*66d0*/  F2FP.SATFINITE.E5M2.F32.PACK_AB_MERGE_C R186, R41, R40, R186 ;  /* 0x0000002829ba723e */ /* 0x000fe400048060ba */
[----:B------:R-:W-:Y:S02]  /*66e0*/  F2FP.SATFINITE.E5M2.F32.PACK_AB_MERGE_C R187, R45, R44, R187 ;  /* 0x0000002c2dbb723e */ /* 0x000fe400048060bb */
[----:B------:R-:W-:Y:S02]  /*66f0*/  F2FP.SATFINITE.E5M2.F32.PACK_AB_MERGE_C R188, R55, R50, RZ ;  /* 0x0000003237bc723e */ /* 0x000fe400048060ff */
[----:B------:R-:W-:Y:S01]  /*6700*/  F2FP.SATFINITE.E5M2.F32.PACK_AB_MERGE_C R189, R59, R54, RZ ;  /* 0x000000363bbd723e */ /* 0x000fe200048060ff */
[----:B------:R1:W-:Y:S01]  /*6710*/  STS.128 [R177+0x2020], R184 ;  /* 0x002020b8b1007388 */ /* 0x0003e20000000c00 */
[----:B------:R-:W-:Y:S02]  /*6720*/  F2FP.SATFINITE.E5M2.F32.PACK_AB_MERGE_C R190, R63, R58, RZ ;  /* 0x0000003a3fbe723e */ /* 0x000fe400048060ff */
[----:B------:R-:W-:Y:S02]  /*6730*/  F2FP.SATFINITE.E5M2.F32.PACK_AB_MERGE_C R182, R67, R62, RZ ;  /* 0x0000003e43b6723e */ /* 0x000fe400048060ff */
[----:B------:R-:W-:Y:S02]  /*6740*/  F2FP.SATFINITE.E5M2.F32.PACK_AB_MERGE_C R188, R49, R48, R188 ;  /* 0x0000003031bc723e */ /* 0x000fe400048060bc */
[----:B------:R-:W-:Y:S02]  /*6750*/  F2FP.SATFINITE.E5M2.F32.PACK_AB_MERGE_C R189, R53, R52, R189 ;  /* 0x0000003435bd723e */ /* 0x000fe400048060bd */
[----:B------:R-:W-:Y:S02]  /*6760*/  F2FP.SATFINITE.E5M2.F32.PACK_AB_MERGE_C R190, R57, R56, R190 ;  /* 0x0000003839be723e */ /* 0x000fe400048060be */
[----:B------:R-:W-:Y:S02]  /*6770*/  F2FP.SATFINITE.E5M2.F32.PACK_AB_MERGE_C R191, R61, R60, R182 ;  /* 0x0000003c3dbf723e */ /* 0x000fe400048060b6 */
[----:B------:R-:W-:Y:S03]  /*6780*/  IADD3 R76, PT, PT, R76, 0x1, RZ ;  /* 0x000000014c4c7810 */ /* 0x000fe60007ffe0ff */
[----:B------:R1:W-:Y:S01]  /*6790*/  STS.128 [R176+0x2030], R188 ;  /* 0x002030bcb0007388 */ /* 0x0003e20000000c00 */
[----:B------:R-:W-:Y:S01]  /*67a0*/  @!PT LDS RZ, [RZ] ;  /* 0x00000000fffff984 */ /* 0x000fe20000000800 */
[----:B------:R-:W-:Y:S01]  /*67b0*/  @!PT LDS RZ, [RZ] ;  /* 0x00000000fffff984 */ /* 0x000fe20000000800 */
[----:B------:R-:W-:Y:S01]  /*67c0*/  @!PT LDS RZ, [RZ] ;  /* 0x00000000fffff984 */ /* 0x000fe20000000800 */
[----:B------:R-:W-:Y:S01]  /*67d0*/  @!PT LDS RZ, [RZ] ;  /* 0x00000000fffff984 */ /* 0x000fe20000000800 */
[----:B------:R3:W-:Y:S07]  /*67e0*/  MEMBAR.ALL.CTA ;  /* 0x0000000000007992 */ /* 0x0007ee0000008000 */
[----:B---3--:R-:W3:Y:S02]  /*67f0*/  FENCE.VIEW.ASYNC.S ;  /* 0x00000000000073c6 */ /* 0x008ee40000000000 */
[----:B---3--:R-:W-:Y:S06]  /*6800*/  BAR.SYNC.DEFER_BLOCKING 0x1, 0x80 ;  /* 0x0042000000007b1d */ /* 0x008fec0000010000 */
[----:B------:R-:W-:Y:S05]  /*6810*/  @P0 BRA `(.L_x_94) ;  /* 0x0000000000340947 */ /* 0x000fea0003800000 */
[----:B------:R-:W-:Y:S01]  /*6820*/  UIADD3 UR12, UPT, UPT, UR43, 0x2200, URZ ;  /* 0x000022002b0c7890 */ /* 0x000fe2000fffe0ff */
[----:B------:R-:W-:Y:S01]  /*6830*/  R2UR UR9, R155 ;  /* 0x000000009b0972ca */ /* 0x000fe200000e0000 */
[----:B------:R-:W-:Y:S01]  /*6840*/  UIADD3 UR10, UP0, UPT, UR46, 0x680, URZ ;  /* 0x000006802e0a7890 */ /* 0x000fe2000ff1e0ff */
[----:B------:R-:W-:Y:S01]  /*6850*/  R2UR UR8, R165 ;  /* 0x00000000a50872ca */ /* 0x000fe200000e0000 */
[----:B------:R-:W-:Y:S02]  /*6860*/  UMOV UR7, UR36 ;  /* 0x0000002400077c82 */ /* 0x000fe40008000000 */
[----:B------:R-:W-:Y:S01]  /*6870*/  IMAD.U32 R179, RZ, RZ, UR12 ;  /* 0x0000000cffb37e24 */ /* 0x000fe2000f8e00ff */
[----:B------:R-:W-:Y:S04]  /*6880*/  UIADD3.X UR11, UPT, UPT, URZ, UR47, URZ, UP0, !UPT ;  /* 0x0000002fff0b7290 */ /* 0x000fe800087fe4ff */
[----:B------:R-:W-:Y:S03]  /*6890*/  R2UR UR4, R179 ;  /* 0x00000000b30472ca */ /* 0x000fe600000e0000 */
[----:B------:R-:W-:Y:S02]  /*68a0*/  USHF.L.U32 UR5, UR9, 0x6, URZ ;  /* 0x0000000609057899 */ /* 0x000fe400080006ff */
[----:B------:R-:W-:Y:S09]  /*68b0*/  USHF.L.U32 UR6, UR8, 0x7, URZ ;  /* 0x0000000708067899 */ /* 0x000ff200080006ff */
[----:B------:R3:W-:Y:S01]  /*68c0*/  UTMASTG.3D [UR4], [UR10] ;  /* 0x000000040a0073b5 */ /* 0x0007e20008010000 */
[----:B------:R0:W-:Y:S01]  /*68d0*/  UTMACMDFLUSH ;  /* 0x00000000000079b7 */ /* 0x0001e20000000000 */
[----:B---3--:R-:W-:Y:S04]  /*68e0*/  DEPBAR.LE SB0, 0x0 ;  /* 0x000080000000791a */ /* 0x008fe80000000000 */
.L_x_94:
[----:B------:R-:W-:Y:S05]  /*68f0*/  BSYNC.RECONVERGENT B0 ;  /* 0x0000000000007941 */ /* 0x000fea0003800200 */
.L_x_93:
[----:B------:R-:W-:Y:S01]  /*6900*/  BAR.SYNC.DEFER_BLOCKING 0x1, 0x80 ;  /* 0x0042000000007b1d */ /* 0x000fe20000010000 */
[----:B------:R-:W-:Y:S01]  /*6910*/  ISETP.NE.AND P2, PT, R180, RZ, PT ;  /* 0x000000ffb400720c */ /* 0x000fe20003f45270 */
[----:B------:R-:W-:Y:S01]  /*6920*/  IMAD.IADD R155, R75, 0x1, R143 ;  /* 0x000000014b9b7824 */ /* 0x000fe200078e028f */
[----:B------:R-:W-:Y:S01]  /*6930*/  ISETP.NE.AND P0, PT, R181, 0x2, PT ;  /* 0x00000002b500780c */ /* 0x000fe20003f05270 */
[----:B------:R-:W-:Y:S01]  /*6940*/  IMAD.IADD R165, R77, 0x1, R154 ;  /* 0x000000014da57824 */ /* 0x000fe200078e029a */
[----:B------:R-:W-:Y:S02]  /*6950*/  ISETP.NE.AND P1, PT, R76, 0x4, PT ;  /* 0x000000044c00780c */ /* 0x000fe40003f25270 */
[----:B------:R-:W-:Y:S02]  /*6960*/  SEL R3, RZ, 0x1, P0 ;  /* 0x00000001ff037807 */ /* 0x000fe40000000000 */
[----:B------:R-:W-:Y:S02]  /*6970*/  SEL R0, RZ, 0x1, P1 ;  /* 0x00000001ff007807 */ /* 0x000fe40000800000 */
[----:B------:R-:W-:Y:S02]  /*6980*/  LOP3.LUT R174, R174, R3, RZ, 0x3c, !PT ;  /* 0x00000003aeae7212 */ /* 0x000fe400078e3cff */
[----:B------:R-:W-:Y:S02]  /*6990*/  LOP3.LUT R175, R175, R0, RZ, 0x3c, !PT ;  /* 0x00000000afaf7212 */ /* 0x000fe400078e3cff */
[----:B------:R-:W-:Y:S02]  /*69a0*/  @P2 R2UR UR36, R171 ;  /* 0x00000000ab2422ca */ /* 0x000fe400000e0000 */
[----:B------:R-:W-:Y:S02]  /*69b0*/  SEL R181, R181, RZ, P0 ;  /* 0x000000ffb5b57207 */ /* 0x000fe40000000000 */
[----:B------:R-:W-:Y:S01]  /*69c0*/  SEL R76, R76, RZ, P1 ;  /* 0x000000ff4c4c7207 */ /* 0x000fe20000800000 */
[----:B------:R-:W-:Y:S10]  /*69d0*/  @P2 BRA `(.L_x_95) ;  /* 0xffffffdc00702947 */ /* 0x000ff4000383ffff */
[----:B------:R-:W-:Y:S05]  /*69e0*/  EXIT ;  /* 0x000000000000794d */ /* 0x000fea0003800000 */
.L_x_19:
[----:B--2---:R2:W1:Y:S02]  /*69f0*/  SYNCS.PHASECHK.TRANS64.TRYWAIT P0, [R3+URZ+0xe0], R2 ;  /* 0x0000e002030075a7 */ /* 0x00446400080011ff */
[----:B-1----:R-:W-:Y:S05]  /*6a00*/  @!P0 NANOSLEEP.SYNCS 0x989680 ;  /* 0x009896800000895d */ /* 0x002fea0003900000 */
[----:B------:R-:W1:Y:S02]  /*6a10*/  @!P0 SYNCS.PHASECHK.TRANS64 P0, [R3+URZ+0xe0], R2 ;  /* 0x0000e002030085a7 */ /* 0x000e6400080010ff */
[----:B-1----:R-:W-:Y:S05]  /*6a20*/  @!P0 BRA `(.L_x_19) ;  /* 0xfffffffc00f08947 */ /* 0x002fea000383ffff */
[----:B------:R-:W-:Y:S05]  /*6a30*/  BRA `(.L_x_96) ;  /* 0xffffffa800d87947 */ /* 0x000fea000383ffff */
.L_x_22:
[----:B-1----:R-:W-:-:S07]  /*6a40*/  MOV R2, UR33 ;  /* 0x0000002100027c02 */ /* 0x002fce0008000f00 */
.L_x_97:
[----:B-1----:R1:W2:Y:S02]  /*6a50*/  SYNCS.PHASECHK.TRANS64.TRYWAIT P0, [R2+URZ+0x28], R5 ;  /* 0x00002805020075a7 */ /* 0x0022a400080011ff */
[----:B--2---:R-:W-:Y:S05]  /*6a60*/  @!P0 NANOSLEEP.SYNCS 0x989680 ;  /* 0x009896800000895d */ /* 0x004fea0003900000 */
[----:B------:R-:W2:Y:S02]  /*6a70*/  @!P0 SYNCS.PHASECHK.TRANS64 P0, [R2+URZ+0x28], R5 ;  /* 0x00002805020085a7 */ /* 0x000ea400080010ff */
[----:B--2---:R-:W-:Y:S05]  /*6a80*/  @!P0 BRA `(.L_x_97) ;  /* 0xfffffffc00f08947 */ /* 0x004fea000383ffff */
[----:B------:R-:W-:Y:S05]  /*6a90*/  BRA `(.L_x_21) ;  /* 0xffffffac00287947 */ /* 0x000fea000383ffff */
.L_x_28:
[----:B-1----:R-:W-:-:S07]  /*6aa0*/  MOV R2, UR17 ;  /* 0x0000001100027c02 */ /* 0x002fce0008000f00 */
.L_x_98:
[----:B-1----:R1:W2:Y:S02]  /*6ab0*/  SYNCS.PHASECHK.TRANS64.TRYWAIT P0, [R2+URZ+0x28], R5 ;  /* 0x00002805020075a7 */ /* 0x0022a400080011ff */
[----:B--2---:R-:W-:Y:S05]  /*6ac0*/  @!P0 NANOSLEEP.SYNCS 0x989680 ;  /* 0x009896800000895d */ /* 0x004fea0003900000 */
[----:B------:R-:W2:Y:S02]  /*6ad0*/  @!P0 SYNCS.PHASECHK.TRANS64 P0, [R2+URZ+0x28], R5 ;  /* 0x00002805020085a7 */ /* 0x000ea400080010ff */
[----:B--2---:R-:W-:Y:S05]  /*6ae0*/  @!P0 BRA `(.L_x_98) ;  /* 0xfffffffc00f08947 */ /* 0x004fea000383ffff */
[----:B------:R-:W-:Y:S05]  /*6af0*/  BRA `(.L_x_27) ;  /* 0xffffffac00d07947 */ /* 0x000fea000383ffff */
.L_x_32:
[----:B-1----:R1:W2:Y:S02]  /*6b00*/  SYNCS.PHASECHK.TRANS64.TRYWAIT P0, [R2+URZ+0x70], R3 ;  /* 0x00007003020075a7 */ /* 0x0022a400080011ff */
[----:B--2---:R-:W-:Y:S05]  /*6b10*/  @!P0 NANOSLEEP.SYNCS 0x989680 ;  /* 0x009896800000895d */ /* 0x004fea0003900000 */
[----:B------:R-:W2:Y:S02]  /*6b20*/  @!P0 SYNCS.PHASECHK.TRANS64 P0, [R2+URZ+0x70], R3 ;  /* 0x00007003020085a7 */ /* 0x000ea400080010ff */
[----:B--2---:R-:W-:Y:S05]  /*6b30*/  @!P0 BRA `(.L_x_32) ;  /* 0xfffffffc00f08947 */ /* 0x004fea000383ffff */
[----:B------:R-:W-:Y:S05]  /*6b40*/  BRA `(.L_x_99) ;  /* 0xffffffb000607947 */ /* 0x000fea000383ffff */
.L_x_36:
[----:B----4-:R-:W-:-:S07]  /*6b50*/  MOV R0, UR5 ;  /* 0x0000000500007c02 */ /* 0x010fce0008000f00 */
.L_x_100:
[----:B-1----:R1:W2:Y:S02]  /*6b60*/  SYNCS.PHASECHK.TRANS64.TRYWAIT P0, [R0+URZ], R3 ;  /* 0x00000003000075a7 */ /* 0x0022a400080011ff */
[----:B--2---:R-:W-:Y:S05]  /*6b70*/  @!P0 NANOSLEEP.SYNCS 0x989680 ;  /* 0x009896800000895d */ /* 0x004fea0003900000 */
[----:B------:R-:W2:Y:S02]  /*6b80*/  @!P0 SYNCS.PHASECHK.TRANS64 P0, [R0+URZ], R3 ;  /* 0x00000003000085a7 */ /* 0x000ea400080010ff */
[----:B--2---:R-:W-:Y:S05]  /*6b90*/  @!P0 BRA `(.L_x_100) ;  /* 0xfffffffc00f08947 */ /* 0x004fea000383ffff */
[----:B------:R-:W-:Y:S05]  /*6ba0*/  BRA `(.L_x_101) ;  /* 0xffffffb400d07947 */ /* 0x000fea000383ffff */
.L_x_37:
[----:B----4-:R-:W-:-:S07]  /*6bb0*/  MOV R0, UR5 ;  /* 0x0000000500007c02 */ /* 0x010fce0008000f00 */
.L_x_102:
[----:B-1----:R1:W2:Y:S02]  /*6bc0*/  SYNCS.PHASECHK.TRANS64.TRYWAIT P0, [R0+URZ], R3 ;  /* 0x00000003000075a7 */ /* 0x0022a400080011ff */
[----:B--2---:R-:W-:Y:S05]  /*6bd0*/  @!P0 NANOSLEEP.SYNCS 0x989680 ;  /* 0x009896800000895d */ /* 0x004fea0003900000 */
[----:B------:R-:W2:Y:S02]  /*6be0*/  @!P0 SYNCS.PHASECHK.TRANS64 P0, [R0+URZ], R3 ;  /* 0x00000003000085a7 */ /* 0x000ea400080010ff */
[----:B--2---:R-:W-:Y:S05]  /*6bf0*/  @!P0 BRA `(.L_x_102) ;  /* 0xfffffffc00f08947 */ /* 0x004fea000383ffff */
[----:B------:R-:W-:Y:S05]  /*6c00*/  BRA `(.L_x_103) ;  /* 0xffffffb400dc7947 */ /* 0x000fea000383ffff */
.L_x_38:
[----:B----4-:R-:W-:-:S07]  /*6c10*/  MOV R0, UR5 ;  /* 0x0000000500007c02 */ /* 0x010fce0008000f00 */
.L_x_104:
[----:B-1----:R1:W2:Y:S02]  /*6c20*/  SYNCS.PHASECHK.TRANS64.TRYWAIT P0, [R0+URZ], R3 ;  /* 0x00000003000075a7 */ /* 0x0022a400080011ff */
[----:B--2---:R-:W-:Y:S05]  /*6c30*/  @!P0 NANOSLEEP.SYNCS 0x989680 ;  /* 0x009896800000895d */ /* 0x004fea0003900000 */
[----:B------:R-:W2:Y:S02]  /*6c40*/  @!P0 SYNCS.PHASECHK.TRANS64 P0, [R0+URZ], R3 ;  /* 0x00000003000085a7 */ /* 0x000ea400080010ff */
[----:B--2---:R-:W-:Y:S05]  /*6c50*/  @!P0 BRA `(.L_x_104) ;  /* 0xfffffffc00f08947 */ /* 0x004fea000383ffff */
[----:B------:R-:W-:Y:S05]  /*6c60*/  BRA `(.L_x_105) ;  /* 0xffffffb400e87947 */ /* 0x000fea000383ffff */
.L_x_39:
[----:B----4-:R-:W-:-:S07]  /*6c70*/  MOV R0, UR5 ;  /* 0x0000000500007c02 */ /* 0x010fce0008000f00 */
.L_x_106:
[----:B-1----:R1:W2:Y:S02]  /*6c80*/  SYNCS.PHASECHK.TRANS64.TRYWAIT P0, [R0+URZ], R3 ;  /* 0x00000003000075a7 */ /* 0x0022a400080011ff */
[----:B--2---:R-:W-:Y:S05]  /*6c90*/  @!P0 NANOSLEEP.SYNCS 0x989680 ;  /* 0x009896800000895d */ /* 0x004fea0003900000 */
[----:B------:R-:W2:Y:S02]  /*6ca0*/  @!P0 SYNCS.PHASECHK.TRANS64 P0, [R0+URZ], R3 ;  /* 0x00000003000085a7 */ /* 0x000ea400080010ff */
[----:B--2---:R-:W-:Y:S05]  /*6cb0*/  @!P0 BRA `(.L_x_106) ;  /* 0xfffffffc00f08947 */ /* 0x004fea000383ffff */
[----:B------:R-:W-:Y:S05]  /*6cc0*/  BRA `(.L_x_107) ;  /* 0xffffffb400f47947 */ /* 0x000fea000383ffff */
.L_x_42:
[----:B-1----:R1:W2:Y:S02]  /*6cd0*/  SYNCS.PHASECHK.TRANS64.TRYWAIT P0, [R0+URZ+0xd0], R5 ;  /* 0x0000d005000075a7 */ /* 0x0022a400080011ff */
[----:B--2---:R-:W-:Y:S05]  /*6ce0*/  @!P0 NANOSLEEP.SYNCS 0x989680 ;  /* 0x009896800000895d */ /* 0x004fea0003900000 */
[----:B------:R-:W2:Y:S02]  /*6cf0*/  @!P0 SYNCS.PHASECHK.TRANS64 P0, [R0+URZ+0xd0], R5 ;  /* 0x0000d005000085a7 */ /* 0x000ea400080010ff */
[----:B--2---:R-:W-:Y:S05]  /*6d00*/  @!P0 BRA `(.L_x_42) ;  /* 0xfffffffc00f08947 */ /* 0x004fea000383ffff */
[----:B------:R-:W-:Y:S05]  /*6d10*/  BRA `(.L_x_108) ;  /* 0xffffffb800507947 */ /* 0x000fea000383ffff */
.L_x_43:
[----:B------:R-:W-:-:S07]  /*6d20*/  MOV R0, UR5 ;  /* 0x0000000500007c02 */ /* 0x000fce0008000f00 */
.L_x_109:
[----:B-1----:R1:W2:Y:S02]  /*6d30*/  SYNCS.PHASECHK.TRANS64.TRYWAIT P0, [R0+URZ+0x80], R5 ;  /* 0x00008005000075a7 */ /* 0x0022a400080011ff */
[----:B--2---:R-:W-:Y:S05]  /*6d40*/  @!P0 NANOSLEEP.SYNCS 0x989680 ;  /* 0x009896800000895d */ /* 0x004fea0003900000 */
[----:B------:R-:W2:Y:S02]  /*6d50*/  @!P0 SYNCS.PHASECHK.TRANS64 P0, [R0+URZ+0x80], R5 ;  /* 0x00008005000085a7 */ /* 0x000ea400080010ff */
[----:B--2---:R-:W-:Y:S05]  /*6d60*/  @!P0 BRA `(.L_x_109) ;  /* 0xfffffffc00f08947 */ /* 0x004fea000383ffff */
[----:B------:R-:W-:Y:S05]  /*6d70*/  BRA `(.L_x_110) ;  /* 0xffffffb800607947 */ /* 0x000fea000383ffff */
.L_x_44:
[----:B-1----:R1:W2:Y:S02]  /*6d80*/  SYNCS.PHASECHK.TRANS64.TRYWAIT P1, [R0+URZ+0x70], R5 ;  /* 0x00007005000075a7 */ /* 0x0022a400080211ff */
[----:B--2---:R-:W-:Y:S05]  /*6d90*/  @!P1 NANOSLEEP.SYNCS 0x989680 ;  /* 0x009896800000995d */ /* 0x004fea0003900000 */
[----:B------:R-:W2:Y:S02]  /*6da0*/  @!P1 SYNCS.PHASECHK.TRANS64 P1, [R0+URZ+0x70], R5 ;  /* 0x00007005000095a7 */ /* 0x000ea400080210ff */
[----:B--2---:R-:W-:Y:S05]  /*6db0*/  @!P1 BRA `(.L_x_44) ;  /* 0xfffffffc00f09947 */ /* 0x004fea000383ffff */
[----:B------:R-:W-:Y:S05]  /*6dc0*/  BRA `(.L_x_111) ;  /* 0xffffffb800907947 */ /* 0x000fea000383ffff */
.L_x_47:
[----:B------:R-:W-:-:S07]  /*6dd0*/  MOV R0, UR5 ;  /* 0x0000000500007c02 */ /* 0x000fce0008000f00 */
.L_x_112:
[----:B-1----:R1:W2:Y:S02]  /*6de0*/  SYNCS.PHASECHK.TRANS64.TRYWAIT P0, [R0+URZ+0x80], R3 ;  /* 0x00008003000075a7 */ /* 0x0022a400080011ff */
[----:B--2---:R-:W-:Y:S05]  /*6df0*/  @!P0 NANOSLEEP.SYNCS 0x989680 ;  /* 0x009896800000895d */ /* 0x004fea0003900000 */
[----:B------:R-:W2:Y:S02]  /*6e00*/  @!P0 SYNCS.PHASECHK.TRANS64 P0, [R0+URZ+0x80], R3 ;  /* 0x00008003000085a7 */ /* 0x000ea400080010ff */
[----:B--2---:R-:W-:Y:S05]  /*6e10*/  @!P0 BRA `(.L_x_112) ;  /* 0xfffffffc00f08947 */ /* 0x004fea000383ffff */
[----:B------:R-:W-:Y:S05]  /*6e20*/  BRA `(.L_x_46) ;  /* 0xffffffb800e47947 */ /* 0x000fea000383ffff */
.L_x_54:
[----:B-1----:R1:W2:Y:S02]  /*6e30*/  SYNCS.PHASECHK.TRANS64.TRYWAIT P1, [R0+URZ+0x70], R5 ;  /* 0x00007005000075a7 */ /* 0x0022a400080211ff */
[----:B--2---:R-:W-:Y:S05]  /*6e40*/  @!P1 NANOSLEEP.SYNCS 0x989680 ;  /* 0x009896800000995d */ /* 0x004fea0003900000 */
[----:B------:R-:W2:Y:S02]  /*6e50*/  @!P1 SYNCS.PHASECHK.TRANS64 P1, [R0+URZ+0x70], R5 ;  /* 0x00007005000095a7 */ /* 0x000ea400080210ff */
[----:B--2---:R-:W-:Y:S05]  /*6e60*/  @!P1 BRA `(.L_x_54) ;  /* 0xfffffffc00f09947 */ /* 0x004fea000383ffff */
[----:B------:R-:W-:Y:S05]  /*6e70*/  BRA `(.L_x_113) ;  /* 0xffffffc000547947 */ /* 0x000fea000383ffff */
.L_x_55:
[----:B------:R-:W-:-:S07]  /*6e80*/  MOV R3, UR7 ;  /* 0x0000000700037c02 */ /* 0x000fce0008000f00 */
.L_x_114:
[----:B-1----:R1:W2:Y:S02]  /*6e90*/  SYNCS.PHASECHK.TRANS64.TRYWAIT P0, [R3+URZ+0xb0], R0 ;  /* 0x0000b000030075a7 */ /* 0x0022a400080011ff */
[----:B--2---:R-:W-:Y:S05]  /*6ea0*/  @!P0 NANOSLEEP.SYNCS 0x989680 ;  /* 0x009896800000895d */ /* 0x004fea0003900000 */
[----:B------:R-:W2:Y:S02]  /*6eb0*/  @!P0 SYNCS.PHASECHK.TRANS64 P0, [R3+URZ+0xb0], R0 ;  /* 0x0000b000030085a7 */ /* 0x000ea400080010ff */
[----:B--2---:R-:W-:Y:S05]  /*6ec0*/  @!P0 BRA `(.L_x_114) ;  /* 0xfffffffc00f08947 */ /* 0x004fea000383ffff */
[----:B------:R-:W-:Y:S05]  /*6ed0*/  BRA `(.L_x_115) ;  /* 0xffffffc0008c7947 */ /* 0x000fea000383ffff */
.L_x_58:
[----:B------:R-:W-:Y:S07]  /*6ee0*/  MOV R0, UR6 ;  /* 0x0000000600007c02 */ /* 0x000fee0008000f00 */
.L_x_116:
[----:B-1----:R1:W2:Y:S02]  /*6ef0*/  SYNCS.PHASECHK.TRANS64.TRYWAIT P0, [R0+URZ], R3 ;  /* 0x00000003000075a7 */ /* 0x0022a400080011ff */
[----:B--2---:R-:W-:Y:S05]  /*6f00*/  @!P0 NANOSLEEP.SYNCS 0x989680 ;  /* 0x009896800000895d */ /* 0x004fea0003900000 */
[----:B------:R-:W2:Y:S02]  /*6f10*/  @!P0 SYNCS.PHASECHK.TRANS64 P0, [R0+URZ], R3 ;  /* 0x00000003000085a7 */ /* 0x000ea400080010ff */
[----:B--2---:R-:W-:Y:S05]  /*6f20*/  @!P0 BRA `(.L_x_116) ;  /* 0xfffffffc00f08947 */ /* 0x004fea000383ffff */
[----:B------:R-:W-:Y:S05]  /*6f30*/  BRA `(.L_x_57) ;  /* 0xffffffc000a87947 */ /* 0x000fea000383ffff */
.L_x_61:
[----:B------:R-:W-:-:S07]  /*6f40*/  MOV R0, UR6 ;  /* 0x0000000600007c02 */ /* 0x000fce0008000f00 */
.L_x_117:
[----:B--2---:R2:W4:Y:S02]  /*6f50*/  SYNCS.PHASECHK.TRANS64.TRYWAIT P0, [R0+URZ], R3 ;  /* 0x00000003000075a7 */ /* 0x00452400080011ff */
[----:B----4-:R-:W-:Y:S05]  /*6f60*/  @!P0 NANOSLEEP.SYNCS 0x989680 ;  /* 0x009896800000895d */ /* 0x010fea0003900000 */
[----:B------:R-:W4:Y:S02]  /*6f70*/  @!P0 SYNCS.PHASECHK.TRANS64 P0, [R0+URZ], R3 ;  /* 0x00000003000085a7 */ /* 0x000f2400080010ff */
[----:B----4-:R-:W-:Y:S05]  /*6f80*/  @!P0 BRA `(.L_x_117) ;  /* 0xfffffffc00f08947 */ /* 0x010fea000383ffff */
[----:B------:R-:W-:Y:S05]  /*6f90*/  BRA `(.L_x_118) ;  /* 0xffffffc400847947 */ /* 0x000fea000383ffff */
.L_x_62:
[----:B------:R-:W-:-:S07]  /*6fa0*/  MOV R0, UR6 ;  /* 0x0000000600007c02 */ /* 0x000fce0008000f00 */
.L_x_119:
[----:B-1----:R1:W2:Y:S02]  /*6fb0*/  SYNCS.PHASECHK.TRANS64.TRYWAIT P0, [R0+URZ], R3 ;  /* 0x00000003000075a7 */ /* 0x0022a400080011ff */
[----:B--2---:R-:W-:Y:S05]  /*6fc0*/  @!P0 NANOSLEEP.SYNCS 0x989680 ;  /* 0x009896800000895d */ /* 0x004fea0003900000 */
[----:B------:R-:W2:Y:S02]  /*6fd0*/  @!P0 SYNCS.PHASECHK.TRANS64 P0, [R0+URZ], R3 ;  /* 0x00000003000085a7 */ /* 0x000ea400080010ff */
[----:B--2---:R-:W-:Y:S05]  /*6fe0*/  @!P0 BRA `(.L_x_119) ;  /* 0xfffffffc00f08947 */ /* 0x004fea000383ffff */
[----:B------:R-:W-:Y:S05]  /*6ff0*/  BRA `(.L_x_120) ;  /* 0xffffffc400907947 */ /* 0x000fea000383ffff */
.L_x_63:
[----:B------:R-:W-:-:S07]  /*7000*/  MOV R0, UR6 ;  /* 0x0000000600007c02 */ /* 0x000fce0008000f00 */
.L_x_121:
[----:B-1----:R1:W2:Y:S02]  /*7010*/  SYNCS.PHASECHK.TRANS64.TRYWAIT P0, [R0+URZ], R3 ;  /* 0x00000003000075a7 */ /* 0x0022a400080011ff */
[----:B--2---:R-:W-:Y:S05]  /*7020*/  @!P0 NANOSLEEP.SYNCS 0x989680 ;  /* 0x009896800000895d */ /* 0x004fea0003900000 */
[----:B------:R-:W2:Y:S02]  /*7030*/  @!P0 SYNCS.PHASECHK.TRANS64 P0, [R0+URZ], R3 ;  /* 0x00000003000085a7 */ /* 0x000ea400080010ff */
[----:B--2---:R-:W-:Y:S05]  /*7040*/  @!P0 BRA `(.L_x_121) ;  /* 0xfffffffc00f08947 */ /* 0x004fea000383ffff */
[----:B------:R-:W-:Y:S05]  /*7050*/  BRA `(.L_x_122) ;  /* 0xffffffc4009c7947 */ /* 0x000fea000383ffff */
.L_x_64:
[----:B------:R-:W-:-:S07]  /*7060*/  MOV R0, UR7 ;  /* 0x0000000700007c02 */ /* 0x000fce0008000f00 */
.L_x_123:
[----:B-1----:R1:W2:Y:S02]  /*7070*/  SYNCS.PHASECHK.TRANS64.TRYWAIT P0, [R0+URZ], R3 ;  /* 0x00000003000075a7 */ /* 0x0022a400080011ff */
[----:B--2---:R-:W-:Y:S05]  /*7080*/  @!P0 NANOSLEEP.SYNCS 0x989680 ;  /* 0x009896800000895d */ /* 0x004fea0003900000 */
[----:B------:R-:W2:Y:S02]  /*7090*/  @!P0 SYNCS.PHASECHK.TRANS64 P0, [R0+URZ], R3 ;  /* 0x00000003000085a7 */ /* 0x000ea400080010ff */
[----:B--2---:R-:W-:Y:S05]  /*70a0*/  @!P0 BRA `(.L_x_123) ;  /* 0xfffffffc00f08947 */ /* 0x004fea000383ffff */
[----:B------:R-:W-:Y:S05]  /*70b0*/  BRA `(.L_x_124) ;  /* 0xffffffc400a87947 */ /* 0x000fea000383ffff */
.L_x_69:
[----:B---3--:R3:W1:Y:S02]  /*70c0*/  SYNCS.PHASECHK.TRANS64.TRYWAIT P0, [R0+URZ+0x70], R3 ;  /* 0x00007003000075a7 */ /* 0x00866400080011ff */
[----:B-1----:R-:W-:Y:S05]  /*70d0*/  @!P0 NANOSLEEP.SYNCS 0x989680 ;  /* 0x009896800000895d */ /* 0x002fea0003900000 */
[----:B------:R-:W1:Y:S02]  /*70e0*/  @!P0 SYNCS.PHASECHK.TRANS64 P0, [R0+URZ+0x70], R3 ;  /* 0x00007003000085a7 */ /* 0x000e6400080010ff */
[----:B-1----:R-:W-:Y:S05]  /*70f0*/  @!P0 BRA `(.L_x_69) ;  /* 0xfffffffc00f08947 */ /* 0x002fea000383ffff */
[----:B------:R-:W-:Y:S05]  /*7100*/  BRA `(.L_x_125) ;  /* 0xffffffc800a47947 */ /* 0x000fea000383ffff */
.L_x_72:
[----:B------:R-:W-:Y:S07]  /*7110*/  MOV R0, UR6 ;  /* 0x0000000600007c02 */ /* 0x000fee0008000f00 */
.L_x_126:
[----:B-1----:R1:W3:Y:S02]  /*7120*/  SYNCS.PHASECHK.TRANS64.TRYWAIT P0, [R0+URZ+0x68], R3 ;  /* 0x00006803000075a7 */ /* 0x0022e400080011ff */
[----:B---3--:R-:W-:Y:S05]  /*7130*/  @!P0 NANOSLEEP.SYNCS 0x989680 ;  /* 0x009896800000895d */ /* 0x008fea0003900000 */
[----:B------:R-:W3:Y:S02]  /*7140*/  @!P0 SYNCS.PHASECHK.TRANS64 P0, [R0+URZ+0x68], R3 ;  /* 0x00006803000085a7 */ /* 0x000ee400080010ff */
[----:B---3--:R-:W-:Y:S05]  /*7150*/  @!P0 BRA `(.L_x_126) ;  /* 0xfffffffc00f08947 */ /* 0x008fea000383ffff */
[----:B------:R-:W-:Y:S05]  /*7160*/  BRA `(.L_x_71) ;  /* 0xffffffcc00907947 */ /* 0x000fea000383ffff */
.L_x_75:
[----:B------:R-:W-:Y:S07]  /*7170*/  MOV R3, UR6 ;  /* 0x0000000600037c02 */ /* 0x000fee0008000f00 */
.L_x_127:
[----:B-1----:R1:W2:Y:S02]  /*7180*/  SYNCS.PHASECHK.TRANS64.TRYWAIT P2, [R3+URZ+0x58], R26 ;  /* 0x0000581a030075a7 */ /* 0x0022a400080411ff */
[----:B--2---:R-:W-:Y:S05]  /*7190*/  @!P2 NANOSLEEP.SYNCS 0x989680 ;  /* 0x009896800000a95d */ /* 0x004fea0003900000 */
[----:B------:R-:W2:Y:S02]  /*71a0*/  @!P2 SYNCS.PHASECHK.TRANS64 P2, [R3+URZ+0x58], R26 ;  /* 0x0000581a0300a5a7 */ /* 0x000ea400080410ff */
[----:B--2---:R-:W-:Y:S05]  /*71b0*/  @!P2 BRA `(.L_x_127) ;  /* 0xfffffffc00f0a947 */ /* 0x004fea000383ffff */
[----:B------:R-:W-:Y:S05]  /*71c0*/  BRA `(.L_x_128) ;  /* 0xffffffd000247947 */ /* 0x000fea000383ffff */
.L_x_78:
[----:B--2---:R2:W4:Y:S02]  /*71d0*/  SYNCS.PHASECHK.TRANS64.TRYWAIT P0, [R0+URZ+0x70], R3 ;  /* 0x00007003000075a7 */ /* 0x00452400080011ff */
[----:B----4-:R-:W-:Y:S05]  /*71e0*/  @!P0 NANOSLEEP.SYNCS 0x989680 ;  /* 0x009896800000895d */ /* 0x010fea0003900000 */
[----:B------:R-:W4:Y:S02]  /*71f0*/  @!P0 SYNCS.PHASECHK.TRANS64 P0, [R0+URZ+0x70], R3 ;  /* 0x00007003000085a7 */ /* 0x000f2400080010ff */
[----:B----4-:R-:W-:Y:S05]  /*7200*/  @!P0 BRA `(.L_x_78) ;  /* 0xfffffffc00f08947 */ /* 0x010fea000383ffff */
[----:B------:R-:W-:Y:S05]  /*7210*/  BRA `(.L_x_129) ;  /* 0xffffffd400747947 */ /* 0x000fea000383ffff */
.L_x_89:
[----:B-1----:R-:W-:Y:S04]  /*7220*/  MOV R0, UR43 ;  /* 0x0000002b00007c02 */ /* 0x002fe80008000f00 */
[----:B------:R1:W2:Y:S03]  /*7230*/  SYNCS.PHASECHK.TRANS64.TRYWAIT P1, [R0+URZ+0x50], R3 ;  /* 0x00005003000075a7 */ /* 0x0002a600080211ff */
[----:B--2---:R-:W-:Y:S05]  /*7240*/  @!P1 NANOSLEEP.SYNCS 0x989680 ;  /* 0x009896800000995d */ /* 0x004fea0003900000 */
[----:B------:R-:W2:Y:S02]  /*7250*/  @!P1 SYNCS.PHASECHK.TRANS64 P1, [R0+URZ+0x50], R3 ;  /* 0x00005003000095a7 */ /* 0x000ea400080210ff */
[----:B--2---:R-:W-:Y:S05]  /*7260*/  @!P1 BRA `(.L_x_89) ;  /* 0xfffffffc00ec9947 */ /* 0x004fea000383ffff */
[----:B------:R-:W-:Y:S05]  /*7270*/  BRA `(.L_x_88) ;  /* 0xffffffe000707947 */ /* 0x000fea000383ffff */
.L_x_91:
[----:B------:R1:W1:Y:S02]  /*7280*/  SYNCS.PHASECHK.TRANS64.TRYWAIT P1, [R156+URZ+0x90], R5 ;  /* 0x000090059c0075a7 */ /* 0x00026400080211ff */
[----:B-1----:R-:W-:Y:S05]  /*7290*/  @!P1 NANOSLEEP.SYNCS 0x989680 ;  /* 0x009896800000995d */ /* 0x002fea0003900000 */
[----:B------:R-:W1:Y:S02]  /*72a0*/  @!P1 SYNCS.PHASECHK.TRANS64 P1, [R156+URZ+0x90], R5 ;  /* 0x000090059c0095a7 */ /* 0x000e6400080210ff */
[----:B-1----:R-:W-:Y:S05]  /*72b0*/  @!P1 BRA `(.L_x_91) ;  /* 0xfffffffc00f09947 */ /* 0x002fea000383ffff */
[----:B------:R-:W-:Y:S05]  /*72c0*/  BRA `(.L_x_90) ;  /* 0xffffffe000b47947 */ /* 0x000fea000383ffff */
        .weak           $__internal_0_$__cuda_sm10x_tcgen05_guardrail_trap_col_being_dealloced_not_returned_by_alloc
        .type           $__internal_0_$__cuda_sm10x_tcgen05_guardrail_trap_col_being_dealloced_not_returned_by_alloc,@function
        .size           $__internal_0_$__cuda_sm10x_tcgen05_guardrail_trap_col_being_dealloced_not_returned_by_alloc,($__internal_1_$__cuda_sm10x_tcgen05_guardrail_trap_phase_invalid_during_alloc - $__internal_0_$__cuda_sm10x_tcgen05_guardrail_trap_col_being_dealloced_not_returned_by_alloc)
$__internal_0_$__cuda_sm10x_tcgen05_guardrail_trap_col_being_dealloced_not_returned_by_alloc:
[----:B------:R-:W-:Y:S05]  /*72d0*/  BPT.TRAP 0x1 ;  /* 0x000000040000795c */ /* 0x000fea0000300000 */
[----:B------:R-:W-:-:S04]  /*72e0*/  HFMA2 R3, -RZ, RZ, 0, 0 ;  /* 0x00000000ff037431 */ /* 0x000fc800000001ff */
[----:B------:R-:W-:Y:S05]  /*72f0*/  RET.REL.NODEC R2 `(_ZN7cutlass13device_kernelINS_4gemm6kernel13GemmUniversalIN4cute5tupleIJiiiiEEENS1_10collective13CollectiveMmaINS1_35MainloopSm100TmaUmmaWarpSpecializedILi5ELi2ELi4ENS5_IJNS4_1CILi1EEESB_SB_EEEEENS5_IJNSA_ILi128EEENSA_ILi64EEESE_EEENS_12float_e5m2_tENS5_IJlSB_lEEESH_SI_NS4_8TiledMMAINS4_8MMA_AtomIJNS4_10MMA_TraitsINS4_19SM100_MMA_F8F6F4_SSEJSH_SH_fSE_SF_NS4_17integral_constantINS4_4UMMA5MajorELSP_0EEESQ_NSN_INSO_7ScaleInELSR_0EEESS_EEEEEENS4_6LayoutISC_NS5_IJNSA_ILi0EEESW_SW_EEEEENS5_IJNS4_10UnderscoreESZ_SZ_EEEEENS4_13SM90_TMA_LOADENS4_14ComposedLayoutINS4_7SwizzleILi3ELi4ELi3EEENS4_18smem_ptr_flag_bitsILi8EEENSV_INS5_IJNSA_ILi8EEESE_EEENS5_IJSE_SB_EEEEEEEvNS4_8identityES12_S1C_vS1D_EENS_8epilogue10collective18CollectiveEpilogueINS1F_23Sm100TmaWarpSpecializedILi1ELi1ELi64ELb0ELb0EEEJSG_NS5_IJNSV_ISE_SB_EENSV_ISF_SB_EEEEESH_SI_SH_SI_NS1F_6fusion15FusionCallbacksIS1J_NS1N_17LinearCombinationISH_fSH_fLNS_15FloatRoundStyleE2EEESG_S1M_JEEENS4_5SM1004TMEM4LOAD26SM100_TMEM_LOAD_32dp32b64xES12_NS13_INS14_ILi2ELi4ELi3EEES17_NSV_INS5_IJS18_SF_EEENS5_IJSF_SB_EEEEEEENS4_39AutoVectorizingCopyWithAssumedAlignmentILi128EEENS4_14SM90_TMA_STOREES21_S23_S23_EEEvvEEEEvNT_6ParamsE) ;  /* 0xffffff8c02407950 */ /* 0x000fea0003c3ffff */
        .weak           $__internal_1_$__cuda_sm10x_tcgen05_guardrail_trap_phase_invalid_during_alloc
        .type           $__internal_1_$__cuda_sm10x_tcgen05_guardrail_trap_phase_invalid_during_alloc,@function
        .size           $__internal_1_$__cuda_sm10x_tcgen05_guardrail_trap_phase_invalid_during_alloc,($__internal_2_$__cuda_sm10x_tcgen05_guardrail_trap_unallocated_columns_being_dealloced - $__internal_1_$__cuda_sm10x_tcgen05_guardrail_trap_phase_invalid_during_alloc)
$__internal_1_$__cuda_sm10x_tcgen05_guardrail_trap_phase_invalid_during_alloc:
[----:B------:R-:W-:Y:S05]  /*7300*/  BPT.TRAP 0x1 ;  /* 0x000000040000795c */ /* 0x000fea0000300000 */
[----:B------:R-:W-:-:S04]  /*7310*/  MOV R3, 0x0 ;  /* 0x0000000000037802 */ /* 0x000fc80000000f00 */
[----:B------:R-:W-:Y:S05]  /*7320*/  RET.REL.NODEC R2 `(_ZN7cutlass13device_kernelINS_4gemm6kernel13GemmUniversalIN4cute5tupleIJiiiiEEENS1_10collective13CollectiveMmaINS1_35MainloopSm100TmaUmmaWarpSpecializedILi5ELi2ELi4ENS5_IJNS4_1CILi1EEESB_SB_EEEEENS5_IJNSA_ILi128EEENSA_ILi64EEESE_EEENS_12float_e5m2_tENS5_IJlSB_lEEESH_SI_NS4_8TiledMMAINS4_8MMA_AtomIJNS4_10MMA_TraitsINS4_19SM100_MMA_F8F6F4_SSEJSH_SH_fSE_SF_NS4_17integral_constantINS4_4UMMA5MajorELSP_0EEESQ_NSN_INSO_7ScaleInELSR_0EEESS_EEEEEENS4_6LayoutISC_NS5_IJNSA_ILi0EEESW_SW_EEEEENS5_IJNS4_10UnderscoreESZ_SZ_EEEEENS4_13SM90_TMA_LOADENS4_14ComposedLayoutINS4_7SwizzleILi3ELi4ELi3EEENS4_18smem_ptr_flag_bitsILi8EEENSV_INS5_IJNSA_ILi8EEESE_EEENS5_IJSE_SB_EEEEEEEvNS4_8identityES12_S1C_vS1D_EENS_8epilogue10collective18CollectiveEpilogueINS1F_23Sm100TmaWarpSpecializedILi1ELi1ELi64ELb0ELb0EEEJSG_NS5_IJNSV_ISE_SB_EENSV_ISF_SB_EEEEESH_SI_SH_SI_NS1F_6fusion15FusionCallbacksIS1J_NS1N_17LinearCombinationISH_fSH_fLNS_15FloatRoundStyleE2EEESG_S1M_JEEENS4_5SM1004TMEM4LOAD26SM100_TMEM_LOAD_32dp32b64xES12_NS13_INS14_ILi2ELi4ELi3EEES17_NSV_INS5_IJS18_SF_EEENS5_IJSF_SB_EEEEEEENS4_39AutoVectorizingCopyWithAssumedAlignmentILi128EEENS4_14SM90_TMA_STOREES21_S23_S23_EEEvvEEEEvNT_6ParamsE) ;  /* 0xffffff8c02347950 */ /* 0x000fea0003c3ffff */
        .weak           $__internal_2_$__cuda_sm10x_tcgen05_guardrail_trap_unallocated_columns_being_dealloced
        .type           $__internal_2_$__cuda_sm10x_tcgen05_guardrail_trap_unallocated_columns_being_dealloced,@function
        .size           $__internal_2_$__cuda_sm10x_tcgen05_guardrail_trap_unallocated_columns_being_dealloced,(.L_x_131 - $__internal_2_$__cuda_sm10x_tcgen05_guardrail_trap_unallocated_columns_being_dealloced)
$__internal_2_$__cuda_sm10x_tcgen05_guardrail_trap_unallocated_columns_being_dealloced:
[----:B------:R-:W-:Y:S05]  /*7330*/  BPT.TRAP 0x1 ;  /* 0x000000040000795c */ /* 0x000fea0000300000 */
[----:B------:R-:W-:-:S04]  /*7340*/  HFMA2 R3, -RZ, RZ, 0, 0 ;  /* 0x00000000ff037431 */ /* 0x000fc800000001ff */
[----:B------:R-:W-:Y:S05]  /*7350*/  RET.REL.NODEC R2 `(_ZN7cutlass13device_kernelINS_4gemm6kernel13GemmUniversalIN4cute5tupleIJiiiiEEENS1_10collective13CollectiveMmaINS1_35MainloopSm100TmaUmmaWarpSpecializedILi5ELi2ELi4ENS5_IJNS4_1CILi1EEESB_SB_EEEEENS5_IJNSA_ILi128EEENSA_ILi64EEESE_EEENS_12float_e5m2_tENS5_IJlSB_lEEESH_SI_NS4_8TiledMMAINS4_8MMA_AtomIJNS4_10MMA_TraitsINS4_19SM100_MMA_F8F6F4_SSEJSH_SH_fSE_SF_NS4_17integral_constantINS4_4UMMA5MajorELSP_0EEESQ_NSN_INSO_7ScaleInELSR_0EEESS_EEEEEENS4_6LayoutISC_NS5_IJNSA_ILi0EEESW_SW_EEEEENS5_IJNS4_10UnderscoreESZ_SZ_EEEEENS4_13SM90_TMA_LOADENS4_14ComposedLayoutINS4_7SwizzleILi3ELi4ELi3EEENS4_18smem_ptr_flag_bitsILi8EEENSV_INS5_IJNSA_ILi8EEESE_EEENS5_IJSE_SB_EEEEEEEvNS4_8identityES12_S1C_vS1D_EENS_8epilogue10collective18CollectiveEpilogueINS1F_23Sm100TmaWarpSpecializedILi1ELi1ELi64ELb0ELb0EEEJSG_NS5_IJNSV_ISE_SB_EENSV_ISF_SB_EEEEESH_SI_SH_SI_NS1F_6fusion15FusionCallbacksIS1J_NS1N_17LinearCombinationISH_fSH_fLNS_15FloatRoundStyleE2EEESG_S1M_JEEENS4_5SM1004TMEM4LOAD26SM100_TMEM_LOAD_32dp32b64xES12_NS13_INS14_ILi2ELi4ELi3EEES17_NSV_INS5_IJS18_SF_EEENS5_IJSF_SB_EEEEEEENS4_39AutoVectorizingCopyWithAssumedAlignmentILi128EEENS4_14SM90_TMA_STOREES21_S23_S23_EEEvvEEEEvNT_6ParamsE) ;  /* 0xffffff8c02287950 */ /* 0x000fea0003c3ffff */
.L_x_130:
[----:B------:R-:W-:-:S00]  /*7360*/  BRA `(.L_x_130) ;  /* 0xfffffffc00fc7947 */ /* 0x000fc0000383ffff */
[----:B------:R-:W-:-:S00]  /*7370*/  NOP ;  /* 0x0000000000007918 */ /* 0x000fc00000000000 */
        /* <DEDUP_REMOVED lines=8> */
.L_x_131:


//--------------------- .nv.global.init           --------------------------
	.section	.nv.global.init,"aw",@progbits
.nv.global.init:
	.type		$str$27,@object
	.size		$str$27,($str$28 - $str$27)
$str$27:
        /*0000*/ 	.byte	0x28, 0x61, 0x64, 0x64, 0x72, 0x65, 0x73, 0x73, 0x20, 0x26, 0x20, 0x6d, 0x61, 0x73, 0x6b, 0x29
        /*0010*/ 	.byte	0x20, 0x3d, 0x3d, 0x20, 0x30, 0x00
	.type		$str$28,@object
	.size		$str$28,($str$26 - $str$28)
$str$28:
        /*0016*/ 	.byte	0x2f, 0x74, 0x6d, 0x70, 0x2f, 0x63, 0x75, 0x74, 0x6c, 0x61, 0x73, 0x73, 0x5f, 0x73, 0x77, 0x65
        /*0026*/ 	.byte	0x65, 0x70, 0x5f, 0x73, 0x72, 0x63, 0x2f, 0x69, 0x6e, 0x63, 0x6c, 0x75, 0x64, 0x65, 0x2f, 0x63
        /*0036*/ 	.byte	0x75, 0x74, 0x65, 0x2f, 0x70, 0x6f, 0x69, 0x6e, 0x74, 0x65, 0x72, 0x5f, 0x66, 0x6c, 0x61, 0x67
        /*0046*/ 	.byte	0x67, 0x65, 0x64, 0x2e, 0x68, 0x70, 0x70, 0x00
	.type		$str$26,@object
	.size		$str$26,($str$25 - $str$26)
$str$26:
        /*004e*/ 	.byte	0x2f, 0x74, 0x6d, 0x70, 0x2f, 0x63, 0x75, 0x74, 0x6c, 0x61, 0x73, 0x73, 0x5f, 0x73, 0x77, 0x65
        /*005e*/ 	.byte	0x65, 0x70, 0x5f, 0x73, 0x72, 0x63, 0x2f, 0x69, 0x6e, 0x63, 0x6c, 0x75, 0x64, 0x65, 0x2f, 0x63
        /*006e*/ 	.byte	0x75, 0x74, 0x65, 0x2f, 0x61, 0x74, 0x6f, 0x6d, 0x2f, 0x63, 0x6f, 0x70, 0x79, 0x5f, 0x74, 0x72
        /*007e*/ 	.byte	0x61, 0x69, 0x74, 0x73, 0x5f, 0x73, 0x6d, 0x31, 0x30, 0x30, 0x2e, 0x68, 0x70, 0x70, 0x00
	.type		$str$25,@object
	.size		$str$25,(__unnamed_1 - $str$25)
$str$25:
        /*008d*/ 	.byte	0x28, 0x28, 0x75, 0x69, 0x6e, 0x74, 0x33, 0x32, 0x5f, 0x74, 0x28, 0x74, 0x68, 0x72, 0x65, 0x61
        /*009d*/ 	.byte	0x64, 0x49, 0x64, 0x78, 0x2e, 0x78, 0x29, 0x20, 0x2f, 0x20, 0x33, 0x32, 0x29, 0x20, 0x25, 0x20
        /*00ad*/ 	.byte	0x34, 0x29, 0x20, 0x3d, 0x3d, 0x20, 0x28, 0x28, 0x28, 0x74, 0x6d, 0x65, 0x6d, 0x5f, 0x61, 0x64
        /*00bd*/ 	.byte	0x64, 0x72, 0x20, 0x3e, 0x3e, 0x20, 0x31, 0x36, 0x29, 0x20, 0x2f, 0x20, 0x33, 0x32, 0x29, 0x20
        /*00cd*/ 	.byte	0x25, 0x20, 0x34, 0x29, 0x00
	.type		__unnamed_1,@object
	.size		__unnamed_1,(__unnamed_2 - __unnamed_1)
__unnamed_1:
        /*00d2*/ 	.byte	0x61, 0x75, 0x74, 0x6f, 0x20, 0x63, 0x75, 0x74, 0x65, 0x3a, 0x3a, 0x61, 0x73, 0x5f, 0x70, 0x6f
        /* <DEDUP_REMOVED lines=24> */
        /*0262*/ 	.byte	0x43, 0x3c, 0x38, 0x31, 0x39, 0x32, 0x3e, 0x3e, 0x3e, 0x3e, 0x5d, 0x00
	.type		__unnamed_2,@object
	.size		__unnamed_2,(.L_2 - __unnamed_2)
__unnamed_2:
        /* <DEDUP_REMOVED lines=42> */
        /*050e*/ 	.byte	0x3e, 0x3e, 0x3e, 0x3e, 0x5d, 0x00
.L_2:


//--------------------- .nv.shared._ZN7cutlass13device_kernelINS_4gemm6kernel13GemmUniversalIN4cute5tupleIJiiiiEEENS1_10collective13CollectiveMmaINS1_35MainloopSm100TmaUmmaWarpSpecializedILi5ELi2ELi4ENS5_IJNS4_1CILi1EEESB_SB_EEEEENS5_IJNSA_ILi128EEENSA_ILi64EEESE_EEENS_12float_e5m2_tENS5_IJlSB_lEEESH_SI_NS4_8TiledMMAINS4_8MMA_AtomIJNS4_10MMA_TraitsINS4_19SM100_MMA_F8F6F4_SSEJSH_SH_fSE_SF_NS4_17integral_constantINS4_4UMMA5MajorELSP_0EEESQ_NSN_INSO_7ScaleInELSR_0EEESS_EEEEEENS4_6LayoutISC_NS5_IJNSA_ILi0EEESW_SW_EEEEENS5_IJNS4_10UnderscoreESZ_SZ_EEEEENS4_13SM90_TMA_LOADENS4_14ComposedLayoutINS4_7SwizzleILi3ELi4ELi3EEENS4_18smem_ptr_flag_bitsILi8EEENSV_INS5_IJNSA_ILi8EEESE_EEENS5_IJSE_SB_EEEEEEEvNS4_8identityES12_S1C_vS1D_EENS_8epilogue10collective18CollectiveEpilogueINS1F_23Sm100TmaWarpSpecializedILi1ELi1ELi64ELb0ELb0EEEJSG_NS5_IJNSV_ISE_SB_EENSV_ISF_SB_EEEEESH_SI_SH_SI_NS1F_6fusion15FusionCallbacksIS1J_NS1N_17LinearCombinationISH_fSH_fLNS_15FloatRoundStyleE2EEESG_S1M_JEEENS4_5SM1004TMEM4LOAD26SM100_TMEM_LOAD_32dp32b64xES12_NS13_INS14_ILi2ELi4ELi3EEES17_NSV_INS5_IJS18_SF_EEENS5_IJSF_SB_EEEEEEENS4_39AutoVectorizingCopyWithAssumedAlignmentILi128EEENS4_14SM90_TMA_STOREES21_S23_S23_EEEvvEEEEvNT_6ParamsE --------------------------
	.section	.nv.shared._ZN7cutlass13device_kernelINS_4gemm6kernel13GemmUniversalIN4cute5tupleIJiiiiEEENS1_10collective13CollectiveMmaINS1_35MainloopSm100TmaUmmaWarpSpecializedILi5ELi2ELi4ENS5_IJNS4_1CILi1EEESB_SB_EEEEENS5_IJNSA_ILi128EEENSA_ILi64EEESE_EEENS_12float_e5m2_tENS5_IJlSB_lEEESH_SI_NS4_8TiledMMAINS4_8MMA_AtomIJNS4_10MMA_TraitsINS4_19SM100_MMA_F8F6F4_SSEJSH_SH_fSE_SF_NS4_17integral_constantINS4_4UMMA5MajorELSP_0EEESQ_NSN_INSO_7ScaleInELSR_0EEESS_EEEEEENS4_6LayoutISC_NS5_IJNSA_ILi0EEESW_SW_EEEEENS5_IJNS4_10UnderscoreESZ_SZ_EEEEENS4_13SM90_TMA_LOADENS4_14ComposedLayoutINS4_7SwizzleILi3ELi4ELi3EEENS4_18smem_ptr_flag_bitsILi8EEENSV_INS5_IJNSA_ILi8EEESE_EEENS5_IJSE_SB_EEEEEEEvNS4_8identityES12_S1C_vS1D_EENS_8epilogue10collective18CollectiveEpilogueINS1F_23Sm100TmaWarpSpecializedILi1ELi1ELi64ELb0ELb0EEEJSG_NS5_IJNSV_ISE_SB_EENSV_ISF_SB_EEEEESH_SI_SH_SI_NS1F_6fusion15FusionCallbacksIS1J_NS1N_17LinearCombinationISH_fSH_fLNS_15FloatRoundStyleE2EEESG_S1M_JEEENS4_5SM1004TMEM4LOAD26SM100_TMEM_LOAD_32dp32b64xES12_NS13_INS14_ILi2ELi4ELi3EEES17_NSV_INS5_IJS18_SF_EEENS5_IJSF_SB_EEEEEEENS4_39AutoVectorizingCopyWithAssumedAlignmentILi128EEENS4_14SM90_TMA_STOREES21_S23_S23_EEEvvEEEEvNT_6ParamsE,"aw",@nobits
	.sectionflags	@""
	.align	16
	.zero		1024


//--------------------- .nv.shared.reserved.0     --------------------------
	.section	.nv.shared.reserved.0,"aw",@nobits
	.weak		__nv_reservedSMEM_offset_0_alias
	.size		__nv_reservedSMEM_offset_0_alias, 0, 64
	.other		__nv_reservedSMEM_offset_0_alias,@"STO_CUDA_RESERVED_SHARED STV_DEFAULT"
__nv_reservedSMEM_offset_0_alias:
	.zero		0
.nv.shared.reserved.0:
	.zero		64
	.weak		__nv_reservedSMEM_tcgen05_partition
	.type		__nv_reservedSMEM_tcgen05_partition,@object
	.size		__nv_reservedSMEM_tcgen05_partition,(.L_0 - __nv_reservedSMEM_tcgen05_partition)
__nv_reservedSMEM_tcgen05_partition:
	.zero		32
.L_0:


//--------------------- .nv.global                --------------------------
	.section	.nv.global,"aw",@nobits
.nv.global:
	.type		_ZN40_INTERNAL_497c09f3_4_k_cu_a0f97851_334344cute1_E,@object
	.size		_ZN40_INTERNAL_497c09f3_4_k_cu_a0f97851_334344cute1_E,(_ZN40_INTERNAL_497c09f3_4_k_cu_a0f97851_334344cuda3std3__45__cpo6cbeginE - _ZN40_INTERNAL_497c09f3_4_k_cu_a0f97851_334344cute1_E)
_ZN40_INTERNAL_497c09f3_4_k_cu_a0f97851_334344cute1_E:
	.zero		1
	.type		_ZN40_INTERNAL_497c09f3_4_k_cu_a0f97851_334344cuda3std3__45__cpo6cbeginE,@object
	.size		_ZN40_INTERNAL_497c09f3_4_k_cu_a0f97851_334344cuda3std3__45__cpo6cbeginE,(_ZN40_INTERNAL_497c09f3_4_k_cu_a0f97851_334344cuda3std3__48in_placeE - _ZN40_INTERNAL_497c09f3_4_k_cu_a0f97851_334344cuda3std3__45__cpo6cbeginE)
_ZN40_INTERNAL_497c09f3_4_k_cu_a0f97851_334344cuda3std3__45__cpo6cbeginE:
	.zero		1
	.type		_ZN40_INTERNAL_497c09f3_4_k_cu_a0f97851_334344cuda3std3__48in_placeE,@object
	.size		_ZN40_INTERNAL_497c09f3_4_k_cu_a0f97851_334344cuda3std3__48in_placeE,(_ZN40_INTERNAL_497c09f3_4_k_cu_a0f97851_334344cuda3std6ranges3__45__cpo9iter_moveE - _ZN40_INTERNAL_497c09f3_4_k_cu_a0f97851_334344cuda3std3__48in_placeE)
_ZN40_INTERNAL_497c09f3_4_k_cu_a0f97851_334344cuda3std3__48in_placeE:
	.zero		1
	.type		_ZN40_INTERNAL_497c09f3_4_k_cu_a0f97851_334344cuda3std6ranges3__45__cpo9iter_moveE,@object
	.size		_ZN40_INTERNAL_497c09f3_4_k_cu_a0f97851_334344cuda3std6ranges3__45__cpo9iter_moveE,(_ZN40_INTERNAL_497c09f3_4_k_cu_a0f97851_334344cuda3std3__45__cpo5beginE - _ZN40_INTERNAL_497c09f3_4_k_cu_a0f97851_334344cuda3std6ranges3__45__cpo9iter_moveE)
_ZN40_INTERNAL_497c09f3_4_k_cu_a0f97851_334344cuda3std6ranges3__45__cpo9iter_moveE:
	.zero		1
	.type		_ZN40_INTERNAL_497c09f3_4_k_cu_a0f97851_334344cuda3std3__45__cpo5beginE,@object
	.size		_ZN40_INTERNAL_497c09f3_4_k_cu_a0f97851_334344cuda3std3__45__cpo5beginE,(_ZN40_INTERNAL_497c09f3_4_k_cu_a0f97851_334344cuda3std3__442_GLOBAL__N__497c09f3_4_k_cu_a0f97851_334346ignoreE - _ZN40_INTERNAL_497c09f3_4_k_cu_a0f97851_334344cuda3std3__45__cpo5beginE)
_ZN40_INTERNAL_497c09f3_4_k_cu_a0f97851_334344cuda3std3__45__cpo5beginE:
	.zero		1
	.type		_ZN40_INTERNAL_497c09f3_4_k_cu_a0f97851_334344cuda3std3__442_GLOBAL__N__497c09f3_4_k_cu_a0f97851_334346ignoreE,@object
	.size		_ZN40_INTERNAL_497c09f3_4_k_cu_a0f97851_334344cuda3std3__442_GLOBAL__N__497c09f3_4_k_cu_a0f97851_334346ignoreE,(_ZN40_INTERNAL_497c09f3_4_k_cu_a0f97851_334344cute7productE - _ZN40_INTERNAL_497c09f3_4_k_cu_a0f97851_334344cuda3std3__442_GLOBAL__N__497c09f3_4_k_cu_a0f97851_334346ignoreE)
_ZN40_INTERNAL_497c09f3_4_k_cu_a0f97851_334344cuda3std3__442_GLOBAL__N__497c09f3_4_k_cu_a0f97851_334346ignoreE:
	.zero		1
	.type		_ZN40_INTERNAL_497c09f3_4_k_cu_a0f97851_334344cute7productE,@object
	.size		_ZN40_INTERNAL_497c09f3_4_k_cu_a0f97851_334344cute7productE,(_ZN40_INTERNAL_497c09f3_4_k_cu_a0f97851_334344cuda3std3__45__cpo3endE - _ZN40_INTERNAL_497c09f3_4_k_cu_a0f97851_334344cute7productE)
_ZN40_INTERNAL_497c09f3_4_k_cu_a0f97851_334344cute7productE:
	.zero		1
	.type		_ZN40_INTERNAL_497c09f3_4_k_cu_a0f97851_334344cuda3std3__45__cpo3endE,@object
	.size		_ZN40_INTERNAL_497c09f3_4_k_cu_a0f97851_334344cuda3std3__45__cpo3endE,(_ZN40_INTERNAL_497c09f3_4_k_cu_a0f97851_334344cuda3std3__419piecewise_constructE - _ZN40_INTERNAL_497c09f3_4_k_cu_a0f97851_334344cuda3std3__45__cpo3endE)
_ZN40_INTERNAL_497c09f3_4_k_cu_a0f97851_334344cuda3std3__45__cpo3endE:
	.zero		1
	.type		_ZN40_INTERNAL_497c09f3_4_k_cu_a0f97851_334344cuda3std3__419piecewise_constructE,@object
	.size		_ZN40_INTERNAL_497c09f3_4_k_cu_a0f97851_334344cuda3std3__419piecewise_constructE,(_ZN40_INTERNAL_497c09f3_4_k_cu_a0f97851_334344cuda3std3__45__cpo4cendE - _ZN40_INTERNAL_497c09f3_4_k_cu_a0f97851_334344cuda3std3__419piecewise_constructE)
_ZN40_INTERNAL_497c09f3_4_k_cu_a0f97851_334344cuda3std3__419piecewise_constructE:
	.zero		1
	.type		_ZN40_INTERNAL_497c09f3_4_k_cu_a0f97851_334344cuda3std3__45__cpo4cendE,@object
	.size		_ZN40_INTERNAL_497c09f3_4_k_cu_a0f97851_334344cuda3std3__45__cpo4cendE,(_ZN40_INTERNAL_497c09f3_4_k_cu_a0f97851_334344cuda3std6ranges3__45__cpo4swapE - _ZN40_INTERNAL_497c09f3_4_k_cu_a0f97851_334344cuda3std3__45__cpo4cendE)
_ZN40_INTERNAL_497c09f3_4_k_cu_a0f97851_334344cuda3std3__45__cpo4cendE:
	.zero		1
	.type		_ZN40_INTERNAL_497c09f3_4_k_cu_a0f97851_334344cuda3std6ranges3__45__cpo4swapE,@object
	.size		_ZN40_INTERNAL_497c09f3_4_k_cu_a0f97851_334344cuda3std6ranges3__45__cpo4swapE,(.L_10 - _ZN40_INTERNAL_497c09f3_4_k_cu_a0f97851_334344cuda3std6ranges3__45__cpo4swapE)
_ZN40_INTERNAL_497c09f3_4_k_cu_a0f97851_334344cuda3std6ranges3__45__cpo4swapE:
	.zero		1
.L_10:


//--------------------- .nv.constant0._ZN7cutlass13device_kernelINS_4gemm6kernel13GemmUniversalIN4cute5tupleIJiiiiEEENS1_10collective13CollectiveMmaINS1_35MainloopSm100TmaUmmaWarpSpecializedILi5ELi2ELi4ENS5_IJNS4_1CILi1EEESB_SB_EEEEENS5_IJNSA_ILi128EEENSA_ILi64EEESE_EEENS_12float_e5m2_tENS5_IJlSB_lEEESH_SI_NS4_8TiledMMAINS4_8MMA_AtomIJNS4_10MMA_TraitsINS4_19SM100_MMA_F8F6F4_SSEJSH_SH_fSE_SF_NS4_17integral_constantINS4_4UMMA5MajorELSP_0EEESQ_NSN_INSO_7ScaleInELSR_0EEESS_EEEEEENS4_6LayoutISC_NS5_IJNSA_ILi0EEESW_SW_EEEEENS5_IJNS4_10UnderscoreESZ_SZ_EEEEENS4_13SM90_TMA_LOADENS4_14ComposedLayoutINS4_7SwizzleILi3ELi4ELi3EEENS4_18smem_ptr_flag_bitsILi8EEENSV_INS5_IJNSA_ILi8EEESE_EEENS5_IJSE_SB_EEEEEEEvNS4_8identityES12_S1C_vS1D_EENS_8epilogue10collective18CollectiveEpilogueINS1F_23Sm100TmaWarpSpecializedILi1ELi1ELi64ELb0ELb0EEEJSG_NS5_IJNSV_ISE_SB_EENSV_ISF_SB_EEEEESH_SI_SH_SI_NS1F_6fusion15FusionCallbacksIS1J_NS1N_17LinearCombinationISH_fSH_fLNS_15FloatRoundStyleE2EEESG_S1M_JEEENS4_5SM1004TMEM4LOAD26SM100_TMEM_LOAD_32dp32b64xES12_NS13_INS14_ILi2ELi4ELi3EEES17_NSV_INS5_IJS18_SF_EEENS5_IJSF_SB_EEEEEEENS4_39AutoVectorizingCopyWithAssumedAlignmentILi128EEENS4_14SM90_TMA_STOREES21_S23_S23_EEEvvEEEEvNT_6ParamsE --------------------------
	.section	.nv.constant0._ZN7cutlass13device_kernelINS_4gemm6kernel13GemmUniversalIN4cute5tupleIJiiiiEEENS1_10collective13CollectiveMmaINS1_35MainloopSm100TmaUmmaWarpSpecializedILi5ELi2ELi4ENS5_IJNS4_1CILi1EEESB_SB_EEEEENS5_IJNSA_ILi128EEENSA_ILi64EEESE_EEENS_12float_e5m2_tENS5_IJlSB_lEEESH_SI_NS4_8TiledMMAINS4_8MMA_AtomIJNS4_10MMA_TraitsINS4_19SM100_MMA_F8F6F4_SSEJSH_SH_fSE_SF_NS4_17integral_constantINS4_4UMMA5MajorELSP_0EEESQ_NSN_INSO_7ScaleInELSR_0EEESS_EEEEEENS4_6LayoutISC_NS5_IJNSA_ILi0EEESW_SW_EEEEENS5_IJNS4_10UnderscoreESZ_SZ_EEEEENS4_13SM90_TMA_LOADENS4_14ComposedLayoutINS4_7SwizzleILi3ELi4ELi3EEENS4_18smem_ptr_flag_bitsILi8EEENSV_INS5_IJNSA_ILi8EEESE_EEENS5_IJSE_SB_EEEEEEEvNS4_8identityES12_S1C_vS1D_EENS_8epilogue10collective18CollectiveEpilogueINS1F_23Sm100TmaWarpSpecializedILi1ELi1ELi64ELb0ELb0EEEJSG_NS5_IJNSV_ISE_SB_EENSV_ISF_SB_EEEEESH_SI_SH_SI_NS1F_6fusion15FusionCallbacksIS1J_NS1N_17LinearCombinationISH_fSH_fLNS_15FloatRoundStyleE2EEESG_S1M_JEEENS4_5SM1004TMEM4LOAD26SM100_TMEM_LOAD_32dp32b64xES12_NS13_INS14_ILi2ELi4ELi3EEES17_NSV_INS5_IJS18_SF_EEENS5_IJSF_SB_EEEEEEENS4_39AutoVectorizingCopyWithAssumedAlignmentILi128EEENS4_14SM90_TMA_STOREES21_S23_S23_EEEvvEEEEvNT_6ParamsE,"a",@progbits
	.sectionflags	@""
	.align	4
.nv.constant0._ZN7cutlass13device_kernelINS_4gemm6kernel13GemmUniversalIN4cute5tupleIJiiiiEEENS1_10collective13CollectiveMmaINS1_35MainloopSm100TmaUmmaWarpSpecializedILi5ELi2ELi4ENS5_IJNS4_1CILi1EEESB_SB_EEEEENS5_IJNSA_ILi128EEENSA_ILi64EEESE_EEENS_12float_e5m2_tENS5_IJlSB_lEEESH_SI_NS4_8TiledMMAINS4_8MMA_AtomIJNS4_10MMA_TraitsINS4_19SM100_MMA_F8F6F4_SSEJSH_SH_fSE_SF_NS4_17integral_constantINS4_4UMMA5MajorELSP_0EEESQ_NSN_INSO_7ScaleInELSR_0EEESS_EEEEEENS4_6LayoutISC_NS5_IJNSA_ILi0EEESW_SW_EEEEENS5_IJNS4_10UnderscoreESZ_SZ_EEEEENS4_13SM90_TMA_LOADENS4_14ComposedLayoutINS4_7SwizzleILi3ELi4ELi3EEENS4_18smem_ptr_flag_bitsILi8EEENSV_INS5_IJNSA_ILi8EEESE_EEENS5_IJSE_SB_EEEEEEEvNS4_8identityES12_S1C_vS1D_EENS_8epilogue10collective18CollectiveEpilogueINS1F_23Sm100TmaWarpSpecializedILi1ELi1ELi64ELb0ELb0EEEJSG_NS5_IJNSV_ISE_SB_EENSV_ISF_SB_EEEEESH_SI_SH_SI_NS1F_6fusion15FusionCallbacksIS1J_NS1N_17LinearCombinationISH_fSH_fLNS_15FloatRoundStyleE2EEESG_S1M_JEEENS4_5SM1004TMEM4LOAD26SM100_TMEM_LOAD_32dp32b64xES12_NS13_INS14_ILi2ELi4ELi3EEES17_NSV_INS5_IJS18_SF_EEENS5_IJSF_SB_EEEEEEENS4_39AutoVectorizingCopyWithAssumedAlignmentILi128EEENS4_14SM90_TMA_STOREES21_S23_S23_EEEvvEEEEvNT_6ParamsE:
	.zero		2944


//--------------------- SYMBOLS --------------------------

	.type		.nv.reservedSmem.offset0,@object
	.size		.nv.reservedSmem.offset0,0x4
	.type		.nv.reservedSmem.cap,@object
	.size		.nv.reservedSmem.cap,0x4
	.type		__assertfail,@function
